//
// Generated by NVIDIA NVVM Compiler
//
// Compiler Build ID: CL-36424714
// Cuda compilation tools, release 13.0, V13.0.88
// Based on NVVM 20.0.0
//

.version 9.0
.target sm_100
.address_size 64

	// .globl	_Z8func_newPfS_S_iiiiiii
// _ZZ8func_newPfS_S_iiiiiiiE6F_data has been demoted
// _ZZ8func_newPfS_S_iiiiiiiE6K_data has been demoted
// _ZZ8func_newPfS_S_iiiiiiiE3ptr has been demoted

.visible .entry _Z8func_newPfS_S_iiiiiii(
	.param .u64 .ptr .align 1 _Z8func_newPfS_S_iiiiiii_param_0,
	.param .u64 .ptr .align 1 _Z8func_newPfS_S_iiiiiii_param_1,
	.param .u64 .ptr .align 1 _Z8func_newPfS_S_iiiiiii_param_2,
	.param .u32 _Z8func_newPfS_S_iiiiiii_param_3,
	.param .u32 _Z8func_newPfS_S_iiiiiii_param_4,
	.param .u32 _Z8func_newPfS_S_iiiiiii_param_5,
	.param .u32 _Z8func_newPfS_S_iiiiiii_param_6,
	.param .u32 _Z8func_newPfS_S_iiiiiii_param_7,
	.param .u32 _Z8func_newPfS_S_iiiiiii_param_8,
	.param .u32 _Z8func_newPfS_S_iiiiiii_param_9
)
{
	.reg .pred 	%p<61>;
	.reg .b32 	%r<264>;
	.reg .b32 	%f<59>;
	.reg .b64 	%rd<49>;
	// demoted variable
	.shared .align 4 .b8 _ZZ8func_newPfS_S_iiiiiiiE6F_data[20480];
	// demoted variable
	.shared .align 4 .b8 _ZZ8func_newPfS_S_iiiiiiiE6K_data[20480];
	// demoted variable
	.shared .align 4 .b8 _ZZ8func_newPfS_S_iiiiiiiE3ptr[2000];
	ld.param.u64 	%rd8, [_Z8func_newPfS_S_iiiiiii_param_0];
	ld.param.u64 	%rd9, [_Z8func_newPfS_S_iiiiiii_param_1];
	ld.param.u64 	%rd10, [_Z8func_newPfS_S_iiiiiii_param_2];
	ld.param.u32 	%r95, [_Z8func_newPfS_S_iiiiiii_param_5];
	ld.param.u32 	%r96, [_Z8func_newPfS_S_iiiiiii_param_6];
	cvta.to.global.u64 	%rd1, %rd9;
	cvta.to.global.u64 	%rd2, %rd8;
	cvta.to.global.u64 	%rd3, %rd10;
	mov.u32 	%r1, %tid.x;
	mov.u32 	%r2, %ctaid.x;
	setp.lt.s32 	%p1, %r96, 1;
	mov.b32 	%r238, 0;
	@%p1 bra 	$L__BB0_44;
	setp.lt.s32 	%p2, %r95, 1;
	mul.lo.s32 	%r100, %r95, %r1;
	mul.lo.s32 	%r3, %r100, %r96;
	@%p2 bra 	$L__BB0_44;
	add.s32 	%r4, %r95, -1;
	and.b32  	%r5, %r95, 7;
	and.b32  	%r6, %r95, 3;
	and.b32  	%r7, %r95, 2147483640;
	neg.s32 	%r8, %r7;
	shl.b32 	%r9, %r95, 3;
	shl.b32 	%r10, %r95, 1;
	mul.lo.s32 	%r11, %r95, 3;
	shl.b32 	%r12, %r95, 2;
	mov.b32 	%r225, 0;
	mov.u32 	%r238, %r225;
$L__BB0_3:
	ld.param.u32 	%r224, [_Z8func_newPfS_S_iiiiiii_param_7];
	ld.param.u32 	%r223, [_Z8func_newPfS_S_iiiiiii_param_3];
	setp.lt.u32 	%p3, %r4, 7;
	add.s32 	%r104, %r225, %r2;
	mul.lo.s32 	%r105, %r224, %r1;
	mad.lo.s32 	%r15, %r104, %r223, %r105;
	mov.b32 	%r254, 0;
	@%p3 bra 	$L__BB0_22;
	add.s32 	%r235, %r95, %r225;
	add.s32 	%r234, %r10, %r225;
	add.s32 	%r233, %r11, %r225;
	add.s32 	%r232, %r12, %r225;
	mad.lo.s32 	%r231, %r95, 5, %r225;
	mad.lo.s32 	%r230, %r95, 6, %r225;
	mad.lo.s32 	%r229, %r95, 7, %r225;
	mov.u32 	%r227, %r15;
	mov.u32 	%r228, %r225;
	mov.u32 	%r236, %r8;
$L__BB0_5:
	.pragma "nounroll";
	mul.wide.s32 	%rd11, %r227, 4;
	add.s64 	%rd4, %rd2, %rd11;
	ld.global.f32 	%f1, [%rd4];
	mul.wide.u32 	%rd12, %r228, 4;
	add.s64 	%rd13, %rd1, %rd12;
	ld.global.f32 	%f37, [%rd13];
	setp.eq.f32 	%p4, %f1, 0f00000000;
	setp.eq.f32 	%p5, %f37, 0f00000000;
	or.pred  	%p6, %p4, %p5;
	@%p6 bra 	$L__BB0_7;
	add.s32 	%r106, %r238, %r3;
	shl.b32 	%r107, %r106, 2;
	mov.u32 	%r108, _ZZ8func_newPfS_S_iiiiiiiE6F_data;
	add.s32 	%r109, %r108, %r107;
	st.shared.f32 	[%r109], %f1;
	mov.u32 	%r110, _ZZ8func_newPfS_S_iiiiiiiE6K_data;
	add.s32 	%r111, %r110, %r107;
	st.shared.f32 	[%r111], %f37;
	add.s32 	%r238, %r238, 1;
$L__BB0_7:
	ld.global.f32 	%f3, [%rd4+4];
	mul.wide.u32 	%rd14, %r235, 4;
	add.s64 	%rd15, %rd1, %rd14;
	ld.global.f32 	%f38, [%rd15];
	setp.eq.f32 	%p7, %f3, 0f00000000;
	setp.eq.f32 	%p8, %f38, 0f00000000;
	or.pred  	%p9, %p7, %p8;
	@%p9 bra 	$L__BB0_9;
	add.s32 	%r112, %r238, %r3;
	shl.b32 	%r113, %r112, 2;
	mov.u32 	%r114, _ZZ8func_newPfS_S_iiiiiiiE6F_data;
	add.s32 	%r115, %r114, %r113;
	st.shared.f32 	[%r115], %f3;
	mov.u32 	%r116, _ZZ8func_newPfS_S_iiiiiiiE6K_data;
	add.s32 	%r117, %r116, %r113;
	st.shared.f32 	[%r117], %f38;
	add.s32 	%r238, %r238, 1;
$L__BB0_9:
	ld.global.f32 	%f5, [%rd4+8];
	mul.wide.u32 	%rd16, %r234, 4;
	add.s64 	%rd17, %rd1, %rd16;
	ld.global.f32 	%f39, [%rd17];
	setp.eq.f32 	%p10, %f5, 0f00000000;
	setp.eq.f32 	%p11, %f39, 0f00000000;
	or.pred  	%p12, %p10, %p11;
	@%p12 bra 	$L__BB0_11;
	add.s32 	%r118, %r238, %r3;
	shl.b32 	%r119, %r118, 2;
	mov.u32 	%r120, _ZZ8func_newPfS_S_iiiiiiiE6F_data;
	add.s32 	%r121, %r120, %r119;
	st.shared.f32 	[%r121], %f5;
	mov.u32 	%r122, _ZZ8func_newPfS_S_iiiiiiiE6K_data;
	add.s32 	%r123, %r122, %r119;
	st.shared.f32 	[%r123], %f39;
	add.s32 	%r238, %r238, 1;
$L__BB0_11:
	ld.global.f32 	%f7, [%rd4+12];
	mul.wide.u32 	%rd18, %r233, 4;
	add.s64 	%rd19, %rd1, %rd18;
	ld.global.f32 	%f40, [%rd19];
	setp.eq.f32 	%p13, %f7, 0f00000000;
	setp.eq.f32 	%p14, %f40, 0f00000000;
	or.pred  	%p15, %p13, %p14;
	@%p15 bra 	$L__BB0_13;
	add.s32 	%r124, %r238, %r3;
	shl.b32 	%r125, %r124, 2;
	mov.u32 	%r126, _ZZ8func_newPfS_S_iiiiiiiE6F_data;
	add.s32 	%r127, %r126, %r125;
	st.shared.f32 	[%r127], %f7;
	mov.u32 	%r128, _ZZ8func_newPfS_S_iiiiiiiE6K_data;
	add.s32 	%r129, %r128, %r125;
	st.shared.f32 	[%r129], %f40;
	add.s32 	%r238, %r238, 1;
$L__BB0_13:
	ld.global.f32 	%f9, [%rd4+16];
	mul.wide.u32 	%rd20, %r232, 4;
	add.s64 	%rd21, %rd1, %rd20;
	ld.global.f32 	%f41, [%rd21];
	setp.eq.f32 	%p16, %f9, 0f00000000;
	setp.eq.f32 	%p17, %f41, 0f00000000;
	or.pred  	%p18, %p16, %p17;
	@%p18 bra 	$L__BB0_15;
	add.s32 	%r130, %r238, %r3;
	shl.b32 	%r131, %r130, 2;
	mov.u32 	%r132, _ZZ8func_newPfS_S_iiiiiiiE6F_data;
	add.s32 	%r133, %r132, %r131;
	st.shared.f32 	[%r133], %f9;
	mov.u32 	%r134, _ZZ8func_newPfS_S_iiiiiiiE6K_data;
	add.s32 	%r135, %r134, %r131;
	st.shared.f32 	[%r135], %f41;
	add.s32 	%r238, %r238, 1;
$L__BB0_15:
	ld.global.f32 	%f11, [%rd4+20];
	mul.wide.u32 	%rd22, %r231, 4;
	add.s64 	%rd23, %rd1, %rd22;
	ld.global.f32 	%f42, [%rd23];
	setp.eq.f32 	%p19, %f11, 0f00000000;
	setp.eq.f32 	%p20, %f42, 0f00000000;
	or.pred  	%p21, %p19, %p20;
	@%p21 bra 	$L__BB0_17;
	add.s32 	%r136, %r238, %r3;
	shl.b32 	%r137, %r136, 2;
	mov.u32 	%r138, _ZZ8func_newPfS_S_iiiiiiiE6F_data;
	add.s32 	%r139, %r138, %r137;
	st.shared.f32 	[%r139], %f11;
	mov.u32 	%r140, _ZZ8func_newPfS_S_iiiiiiiE6K_data;
	add.s32 	%r141, %r140, %r137;
	st.shared.f32 	[%r141], %f42;
	add.s32 	%r238, %r238, 1;
$L__BB0_17:
	ld.global.f32 	%f13, [%rd4+24];
	mul.wide.u32 	%rd24, %r230, 4;
	add.s64 	%rd25, %rd1, %rd24;
	ld.global.f32 	%f43, [%rd25];
	setp.eq.f32 	%p22, %f13, 0f00000000;
	setp.eq.f32 	%p23, %f43, 0f00000000;
	or.pred  	%p24, %p22, %p23;
	@%p24 bra 	$L__BB0_19;
	add.s32 	%r142, %r238, %r3;
	shl.b32 	%r143, %r142, 2;
	mov.u32 	%r144, _ZZ8func_newPfS_S_iiiiiiiE6F_data;
	add.s32 	%r145, %r144, %r143;
	st.shared.f32 	[%r145], %f13;
	mov.u32 	%r146, _ZZ8func_newPfS_S_iiiiiiiE6K_data;
	add.s32 	%r147, %r146, %r143;
	st.shared.f32 	[%r147], %f43;
	add.s32 	%r238, %r238, 1;
$L__BB0_19:
	ld.global.f32 	%f15, [%rd4+28];
	mul.wide.u32 	%rd26, %r229, 4;
	add.s64 	%rd27, %rd1, %rd26;
	ld.global.f32 	%f44, [%rd27];
	setp.eq.f32 	%p25, %f15, 0f00000000;
	setp.eq.f32 	%p26, %f44, 0f00000000;
	or.pred  	%p27, %p25, %p26;
	@%p27 bra 	$L__BB0_21;
	add.s32 	%r148, %r238, %r3;
	shl.b32 	%r149, %r148, 2;
	mov.u32 	%r150, _ZZ8func_newPfS_S_iiiiiiiE6F_data;
	add.s32 	%r151, %r150, %r149;
	st.shared.f32 	[%r151], %f15;
	mov.u32 	%r152, _ZZ8func_newPfS_S_iiiiiiiE6K_data;
	add.s32 	%r153, %r152, %r149;
	st.shared.f32 	[%r153], %f44;
	add.s32 	%r238, %r238, 1;
$L__BB0_21:
	add.s32 	%r236, %r236, 8;
	add.s32 	%r235, %r235, %r9;
	add.s32 	%r234, %r234, %r9;
	add.s32 	%r233, %r233, %r9;
	add.s32 	%r232, %r232, %r9;
	add.s32 	%r231, %r231, %r9;
	add.s32 	%r230, %r230, %r9;
	add.s32 	%r229, %r229, %r9;
	add.s32 	%r228, %r228, %r9;
	add.s32 	%r227, %r227, 8;
	setp.ne.s32 	%p28, %r236, 0;
	mov.u32 	%r254, %r7;
	@%p28 bra 	$L__BB0_5;
$L__BB0_22:
	setp.eq.s32 	%p29, %r5, 0;
	@%p29 bra 	$L__BB0_43;
	add.s32 	%r155, %r5, -1;
	setp.lt.u32 	%p30, %r155, 3;
	@%p30 bra 	$L__BB0_33;
	add.s32 	%r156, %r15, %r254;
	mul.wide.s32 	%rd28, %r156, 4;
	add.s64 	%rd5, %rd2, %rd28;
	ld.global.f32 	%f17, [%rd5];
	mad.lo.s32 	%r63, %r254, %r95, %r225;
	mul.wide.u32 	%rd29, %r63, 4;
	add.s64 	%rd30, %rd1, %rd29;
	ld.global.f32 	%f45, [%rd30];
	setp.eq.f32 	%p31, %f17, 0f00000000;
	setp.eq.f32 	%p32, %f45, 0f00000000;
	or.pred  	%p33, %p31, %p32;
	@%p33 bra 	$L__BB0_26;
	add.s32 	%r157, %r238, %r3;
	shl.b32 	%r158, %r157, 2;
	mov.u32 	%r159, _ZZ8func_newPfS_S_iiiiiiiE6F_data;
	add.s32 	%r160, %r159, %r158;
	st.shared.f32 	[%r160], %f17;
	mov.u32 	%r161, _ZZ8func_newPfS_S_iiiiiiiE6K_data;
	add.s32 	%r162, %r161, %r158;
	st.shared.f32 	[%r162], %f45;
	add.s32 	%r238, %r238, 1;
$L__BB0_26:
	ld.global.f32 	%f19, [%rd5+4];
	add.s32 	%r66, %r63, %r95;
	mul.wide.u32 	%rd31, %r66, 4;
	add.s64 	%rd32, %rd1, %rd31;
	ld.global.f32 	%f46, [%rd32];
	setp.eq.f32 	%p34, %f19, 0f00000000;
	setp.eq.f32 	%p35, %f46, 0f00000000;
	or.pred  	%p36, %p34, %p35;
	@%p36 bra 	$L__BB0_28;
	add.s32 	%r163, %r238, %r3;
	shl.b32 	%r164, %r163, 2;
	mov.u32 	%r165, _ZZ8func_newPfS_S_iiiiiiiE6F_data;
	add.s32 	%r166, %r165, %r164;
	st.shared.f32 	[%r166], %f19;
	mov.u32 	%r167, _ZZ8func_newPfS_S_iiiiiiiE6K_data;
	add.s32 	%r168, %r167, %r164;
	st.shared.f32 	[%r168], %f46;
	add.s32 	%r238, %r238, 1;
$L__BB0_28:
	ld.global.f32 	%f21, [%rd5+8];
	add.s32 	%r69, %r66, %r95;
	mul.wide.u32 	%rd33, %r69, 4;
	add.s64 	%rd34, %rd1, %rd33;
	ld.global.f32 	%f47, [%rd34];
	setp.eq.f32 	%p37, %f21, 0f00000000;
	setp.eq.f32 	%p38, %f47, 0f00000000;
	or.pred  	%p39, %p37, %p38;
	@%p39 bra 	$L__BB0_30;
	add.s32 	%r169, %r238, %r3;
	shl.b32 	%r170, %r169, 2;
	mov.u32 	%r171, _ZZ8func_newPfS_S_iiiiiiiE6F_data;
	add.s32 	%r172, %r171, %r170;
	st.shared.f32 	[%r172], %f21;
	mov.u32 	%r173, _ZZ8func_newPfS_S_iiiiiiiE6K_data;
	add.s32 	%r174, %r173, %r170;
	st.shared.f32 	[%r174], %f47;
	add.s32 	%r238, %r238, 1;
$L__BB0_30:
	ld.global.f32 	%f23, [%rd5+12];
	add.s32 	%r175, %r69, %r95;
	mul.wide.u32 	%rd35, %r175, 4;
	add.s64 	%rd36, %rd1, %rd35;
	ld.global.f32 	%f48, [%rd36];
	setp.eq.f32 	%p40, %f23, 0f00000000;
	setp.eq.f32 	%p41, %f48, 0f00000000;
	or.pred  	%p42, %p40, %p41;
	@%p42 bra 	$L__BB0_32;
	add.s32 	%r176, %r238, %r3;
	shl.b32 	%r177, %r176, 2;
	mov.u32 	%r178, _ZZ8func_newPfS_S_iiiiiiiE6F_data;
	add.s32 	%r179, %r178, %r177;
	st.shared.f32 	[%r179], %f23;
	mov.u32 	%r180, _ZZ8func_newPfS_S_iiiiiiiE6K_data;
	add.s32 	%r181, %r180, %r177;
	st.shared.f32 	[%r181], %f48;
	add.s32 	%r238, %r238, 1;
$L__BB0_32:
	add.s32 	%r254, %r254, 4;
$L__BB0_33:
	setp.eq.s32 	%p43, %r6, 0;
	@%p43 bra 	$L__BB0_43;
	setp.eq.s32 	%p44, %r6, 1;
	@%p44 bra 	$L__BB0_40;
	add.s32 	%r183, %r15, %r254;
	mul.wide.s32 	%rd37, %r183, 4;
	add.s64 	%rd6, %rd2, %rd37;
	ld.global.f32 	%f25, [%rd6];
	mad.lo.s32 	%r78, %r254, %r95, %r225;
	mul.wide.u32 	%rd38, %r78, 4;
	add.s64 	%rd39, %rd1, %rd38;
	ld.global.f32 	%f49, [%rd39];
	setp.eq.f32 	%p45, %f25, 0f00000000;
	setp.eq.f32 	%p46, %f49, 0f00000000;
	or.pred  	%p47, %p45, %p46;
	@%p47 bra 	$L__BB0_37;
	add.s32 	%r184, %r238, %r3;
	shl.b32 	%r185, %r184, 2;
	mov.u32 	%r186, _ZZ8func_newPfS_S_iiiiiiiE6F_data;
	add.s32 	%r187, %r186, %r185;
	st.shared.f32 	[%r187], %f25;
	mov.u32 	%r188, _ZZ8func_newPfS_S_iiiiiiiE6K_data;
	add.s32 	%r189, %r188, %r185;
	st.shared.f32 	[%r189], %f49;
	add.s32 	%r238, %r238, 1;
$L__BB0_37:
	ld.global.f32 	%f27, [%rd6+4];
	add.s32 	%r190, %r78, %r95;
	mul.wide.u32 	%rd40, %r190, 4;
	add.s64 	%rd41, %rd1, %rd40;
	ld.global.f32 	%f50, [%rd41];
	setp.eq.f32 	%p48, %f27, 0f00000000;
	setp.eq.f32 	%p49, %f50, 0f00000000;
	or.pred  	%p50, %p48, %p49;
	@%p50 bra 	$L__BB0_39;
	add.s32 	%r191, %r238, %r3;
	shl.b32 	%r192, %r191, 2;
	mov.u32 	%r193, _ZZ8func_newPfS_S_iiiiiiiE6F_data;
	add.s32 	%r194, %r193, %r192;
	st.shared.f32 	[%r194], %f27;
	mov.u32 	%r195, _ZZ8func_newPfS_S_iiiiiiiE6K_data;
	add.s32 	%r196, %r195, %r192;
	st.shared.f32 	[%r196], %f50;
	add.s32 	%r238, %r238, 1;
$L__BB0_39:
	add.s32 	%r254, %r254, 2;
$L__BB0_40:
	and.b32  	%r197, %r95, 1;
	setp.eq.b32 	%p51, %r197, 1;
	not.pred 	%p52, %p51;
	@%p52 bra 	$L__BB0_43;
	add.s32 	%r198, %r15, %r254;
	mul.wide.s32 	%rd42, %r198, 4;
	add.s64 	%rd43, %rd2, %rd42;
	ld.global.f32 	%f29, [%rd43];
	mad.lo.s32 	%r199, %r254, %r95, %r225;
	mul.wide.u32 	%rd44, %r199, 4;
	add.s64 	%rd45, %rd1, %rd44;
	ld.global.f32 	%f51, [%rd45];
	setp.eq.f32 	%p53, %f29, 0f00000000;
	setp.eq.f32 	%p54, %f51, 0f00000000;
	or.pred  	%p55, %p53, %p54;
	@%p55 bra 	$L__BB0_43;
	add.s32 	%r200, %r238, %r3;
	shl.b32 	%r201, %r200, 2;
	mov.u32 	%r202, _ZZ8func_newPfS_S_iiiiiiiE6F_data;
	add.s32 	%r203, %r202, %r201;
	st.shared.f32 	[%r203], %f29;
	mov.u32 	%r204, _ZZ8func_newPfS_S_iiiiiiiE6K_data;
	add.s32 	%r205, %r204, %r201;
	st.shared.f32 	[%r205], %f51;
	add.s32 	%r238, %r238, 1;
$L__BB0_43:
	add.s32 	%r225, %r225, 1;
	setp.ne.s32 	%p56, %r225, %r96;
	@%p56 bra 	$L__BB0_3;
$L__BB0_44:
	setp.eq.s32 	%p57, %r238, 0;
	mov.f32 	%f57, 0fBF800000;
	@%p57 bra 	$L__BB0_46;
	mul.lo.s32 	%r206, %r95, %r1;
	mad.lo.s32 	%r207, %r206, %r96, %r238;
	add.s32 	%r208, %r207, -1;
	cvt.rn.f32.u32 	%f57, %r208;
$L__BB0_46:
	shl.b32 	%r209, %r1, 2;
	mov.u32 	%r210, _ZZ8func_newPfS_S_iiiiiiiE3ptr;
	add.s32 	%r211, %r210, %r209;
	st.shared.f32 	[%r211], %f57;
	bar.sync 	0;
	ld.shared.f32 	%f33, [%r211];
	setp.neu.f32 	%p58, %f33, 0fBF800000;
	@%p58 bra 	$L__BB0_48;
	mov.u32 	%r220, %ntid.x;
	mad.lo.s32 	%r221, %r2, %r220, %r1;
	mul.wide.u32 	%rd47, %r221, 4;
	add.s64 	%rd48, %rd3, %rd47;
	mov.b32 	%r222, 0;
	st.global.u32 	[%rd48], %r222;
	bra.uni 	$L__BB0_52;
$L__BB0_48:
	mul.lo.s32 	%r212, %r95, %r1;
	mul.lo.s32 	%r263, %r212, %r96;
	cvt.rn.f32.s32 	%f53, %r263;
	setp.ltu.f32 	%p59, %f33, %f53;
	@%p59 bra 	$L__BB0_52;
	mov.u32 	%r213, %ntid.x;
	mad.lo.s32 	%r214, %r2, %r213, %r1;
	mul.wide.u32 	%rd46, %r214, 4;
	add.s64 	%rd7, %rd3, %rd46;
	ld.global.f32 	%f58, [%rd7];
	mov.u32 	%r216, _ZZ8func_newPfS_S_iiiiiiiE6F_data;
$L__BB0_50:
	shl.b32 	%r215, %r263, 2;
	add.s32 	%r217, %r216, %r215;
	ld.shared.f32 	%f54, [%r217];
	mov.u32 	%r218, _ZZ8func_newPfS_S_iiiiiiiE6K_data;
	add.s32 	%r219, %r218, %r215;
	ld.shared.f32 	%f55, [%r219];
	fma.rn.f32 	%f58, %f54, %f55, %f58;
	add.s32 	%r263, %r263, 1;
	cvt.rn.f32.s32 	%f56, %r263;
	setp.ge.f32 	%p60, %f33, %f56;
	@%p60 bra 	$L__BB0_50;
	st.global.f32 	[%rd7], %f58;
$L__BB0_52:
	ret;

}


// ===== COMPILED SASS (sm_100) =====

	.target	sm_100

	.elftype	@"ET_EXEC"


//--------------------- .note.nv.tkinfo           --------------------------
	.section	.note.nv.tkinfo,"",@"SHT_NOTE"
	.sectionflags	@"SHF_NOTE_NV_TKINFO"
	.tkinfo
        /*0018*/ 	.word	0x00000002
        /*0030*/ 	.string	""
        /*0030*/ 	.string	"ptxas"
        /*0030*/ 	.string	"Cuda compilation tools, release 13.0, V13.0.88"
        /*0030*/ 	.string	"Build cuda_13.0.r13.0/compiler.36424714_0"
        /*0030*/ 	.string	"-arch sm_100 -m 64 "



//--------------------- .note.nv.cuinfo           --------------------------
	.section	.note.nv.cuinfo,"",@"SHT_NOTE"
	.sectionflags	@"SHF_NOTE_NV_CUINFO"
        /*0018*/ 	.short	0x0002
        /*001a*/ 	.short	0x0064
        /*001c*/ 	.short	0x0082
	.zero		2


//--------------------- .nv.info                  --------------------------
	.section	.nv.info,"",@"SHT_CUDA_INFO"
	.align	4


	//----- nvinfo : EIATTR_REGCOUNT
	.align		4
        /*0000*/ 	.byte	0x04, 0x2f
        /*0002*/ 	.short	(.L_1 - .L_0)
	.align		4
.L_0:
        /*0004*/ 	.word	index@(_Z8func_newPfS_S_iiiiiii)
        /*0008*/ 	.word	0x00000020


	//----- nvinfo : EIATTR_FRAME_SIZE
	.align		4
.L_1:
        /*000c*/ 	.byte	0x04, 0x11
        /*000e*/ 	.short	(.L_3 - .L_2)
	.align		4
.L_2:
        /*0010*/ 	.word	index@(_Z8func_newPfS_S_iiiiiii)
        /*0014*/ 	.word	0x00000000


	//----- nvinfo : EIATTR_MIN_STACK_SIZE
	.align		4
.L_3:
        /*0018*/ 	.byte	0x04, 0x12
        /*001a*/ 	.short	(.L_5 - .L_4)
	.align		4
.L_4:
        /*001c*/ 	.word	index@(_Z8func_newPfS_S_iiiiiii)
        /*0020*/ 	.word	0x00000000
.L_5:


//--------------------- .nv.compat                --------------------------
	.section	.nv.compat,"",@"SHT_CUDA_COMPAT_INFO"
	.align	4
        /*0000*/ 	.byte	0x02, 0x09, 0x00, 0x00, 0x02, 0x02, 0x01, 0x00, 0x02, 0x05, 0x05, 0x00, 0x03, 0x07, 0x01, 0x01
        /*0010*/ 	.byte	0x02, 0x03, 0x00, 0x00, 0x02, 0x06, 0x01, 0x00, 0x04, 0x0b, 0x08, 0x00, 0x01, 0x00, 0x00, 0x00
        /*0020*/ 	.byte	0x00, 0x00, 0x00, 0x00


//--------------------- .nv.info._Z8func_newPfS_S_iiiiiii --------------------------
	.section	.nv.info._Z8func_newPfS_S_iiiiiii,"",@"SHT_CUDA_INFO"
	.sectionflags	@""
	.align	4


	//----- nvinfo : EIATTR_CUDA_API_VERSION
	.align		4
        /*0000*/ 	.byte	0x04, 0x37
        /*0002*/ 	.short	(.L_7 - .L_6)
.L_6:
        /*0004*/ 	.word	0x00000082


	//----- nvinfo : EIATTR_KPARAM_INFO
	.align		4
.L_7:
        /*0008*/ 	.byte	0x04, 0x17
        /*000a*/ 	.short	(.L_9 - .L_8)
.L_8:
        /*000c*/ 	.word	0x00000000
        /*0010*/ 	.short	0x0009
        /*0012*/ 	.short	0x0030
        /*0014*/ 	.byte	0x00, 0xf0, 0x11, 0x00


	//----- nvinfo : EIATTR_KPARAM_INFO
	.align		4
.L_9:
        /*0018*/ 	.byte	0x04, 0x17
        /*001a*/ 	.short	(.L_11 - .L_10)
.L_10:
        /*001c*/ 	.word	0x00000000
        /*0020*/ 	.short	0x0008
        /*0022*/ 	.short	0x002c
        /*0024*/ 	.byte	0x00, 0xf0, 0x11, 0x00


	//----- nvinfo : EIATTR_KPARAM_INFO
	.align		4
.L_11:
        /*0028*/ 	.byte	0x04, 0x17
        /*002a*/ 	.short	(.L_13 - .L_12)
.L_12:
        /*002c*/ 	.word	0x00000000
        /*0030*/ 	.short	0x0007
        /*0032*/ 	.short	0x0028
        /*0034*/ 	.byte	0x00, 0xf0, 0x11, 0x00


	//----- nvinfo : EIATTR_KPARAM_INFO
	.align		4
.L_13:
        /*0038*/ 	.byte	0x04, 0x17
        /*003a*/ 	.short	(.L_15 - .L_14)
.L_14:
        /*003c*/ 	.word	0x00000000
        /*0040*/ 	.short	0x0006
        /*0042*/ 	.short	0x0024
        /*0044*/ 	.byte	0x00, 0xf0, 0x11, 0x00


	//----- nvinfo : EIATTR_KPARAM_INFO
	.align		4
.L_15:
        /*0048*/ 	.byte	0x04, 0x17
        /*004a*/ 	.short	(.L_17 - .L_16)
.L_16:
        /*004c*/ 	.word	0x00000000
        /*0050*/ 	.short	0x0005
        /*0052*/ 	.short	0x0020
        /*0054*/ 	.byte	0x00, 0xf0, 0x11, 0x00


	//----- nvinfo : EIATTR_KPARAM_INFO
	.align		4
.L_17:
        /*0058*/ 	.byte	0x04, 0x17
        /*005a*/ 	.short	(.L_19 - .L_18)
.L_18:
        /*005c*/ 	.word	0x00000000
        /*0060*/ 	.short	0x0004
        /*0062*/ 	.short	0x001c
        /*0064*/ 	.byte	0x00, 0xf0, 0x11, 0x00


	//----- nvinfo : EIATTR_KPARAM_INFO
	.align		4
.L_19:
        /*0068*/ 	.byte	0x04, 0x17
        /*006a*/ 	.short	(.L_21 - .L_20)
.L_20:
        /*006c*/ 	.word	0x00000000
        /*0070*/ 	.short	0x0003
        /*0072*/ 	.short	0x0018
        /*0074*/ 	.byte	0x00, 0xf0, 0x11, 0x00


	//----- nvinfo : EIATTR_KPARAM_INFO
	.align		4
.L_21:
        /*0078*/ 	.byte	0x04, 0x17
        /*007a*/ 	.short	(.L_23 - .L_22)
.L_22:
        /*007c*/ 	.word	0x00000000
        /*0080*/ 	.short	0x0002
        /*0082*/ 	.short	0x0010
        /*0084*/ 	.byte	0x00, 0xf5, 0x21, 0x00


	//----- nvinfo : EIATTR_KPARAM_INFO
	.align		4
.L_23:
        /*0088*/ 	.byte	0x04, 0x17
        /*008a*/ 	.short	(.L_25 - .L_24)
.L_24:
        /*008c*/ 	.word	0x00000000
        /*0090*/ 	.short	0x0001
        /*0092*/ 	.short	0x0008
        /*0094*/ 	.byte	0x00, 0xf5, 0x21, 0x00


	//----- nvinfo : EIATTR_KPARAM_INFO
	.align		4
.L_25:
        /*0098*/ 	.byte	0x04, 0x17
        /*009a*/ 	.short	(.L_27 - .L_26)
.L_26:
        /*009c*/ 	.word	0x00000000
        /*00a0*/ 	.short	0x0000
        /*00a2*/ 	.short	0x0000
        /*00a4*/ 	.byte	0x00, 0xf5, 0x21, 0x00


	//----- nvinfo : EIATTR_SPARSE_MMA_MASK
	.align		4
.L_27:
        /*00a8*/ 	.byte	0x03, 0x50
        /*00aa*/ 	.short	0x0000


	//----- nvinfo : EIATTR_MAXREG_COUNT
	.align		4
        /*00ac*/ 	.byte	0x03, 0x1b
        /*00ae*/ 	.short	0x00ff


	//----- nvinfo : EIATTR_NUM_BARRIERS
	.align		4
        /*00b0*/ 	.byte	0x02, 0x4c
        /*00b2*/ 	.byte	0x01
	.zero		1


	//----- nvinfo : EIATTR_MERCURY_ISA_VERSION
	.align		4
        /*00b4*/ 	.byte	0x03, 0x5f
        /*00b6*/ 	.short	0x0101


	//----- nvinfo : EIATTR_VRC_CTA_INIT_COUNT
	.align		4
        /*00b8*/ 	.byte	0x02, 0x4a
	.zero		1
	.zero		1


	//----- nvinfo : EIATTR_EXIT_INSTR_OFFSETS
	.align		4
        /*00bc*/ 	.byte	0x04, 0x1c
        /*00be*/ 	.short	(.L_29 - .L_28)


	//   ....[0]....
.L_28:
        /*00c0*/ 	.word	0x00001850


	//   ....[1]....
        /*00c4*/ 	.word	0x000018b0


	//   ....[2]....
        /*00c8*/ 	.word	0x00001a00


	//----- nvinfo : EIATTR_CRS_STACK_SIZE
	.align		4
.L_29:
        /*00cc*/ 	.byte	0x04, 0x1e
        /*00ce*/ 	.short	(.L_31 - .L_30)
.L_30:
        /*00d0*/ 	.word	0x00000000


	//----- nvinfo : EIATTR_CBANK_PARAM_SIZE
	.align		4
.L_31:
        /*00d4*/ 	.byte	0x03, 0x19
        /*00d6*/ 	.short	0x0034


	//----- nvinfo : EIATTR_PARAM_CBANK
	.align		4
        /*00d8*/ 	.byte	0x04, 0x0a
        /*00da*/ 	.short	(.L_33 - .L_32)
	.align		4
.L_32:
        /*00dc*/ 	.word	index@(.nv.constant0._Z8func_newPfS_S_iiiiiii)
        /*00e0*/ 	.short	0x0380
        /*00e2*/ 	.short	0x0034


	//----- nvinfo : EIATTR_SW_WAR
	.align		4
.L_33:
        /*00e4*/ 	.byte	0x04, 0x36
        /*00e6*/ 	.short	(.L_35 - .L_34)
.L_34:
        /*00e8*/ 	.word	0x00000008
.L_35:


//--------------------- .nv.callgraph             --------------------------
	.section	.nv.callgraph,"",@"SHT_CUDA_CALLGRAPH"
	.align	4
	.sectionentsize	8
	.align		4
        /*0000*/ 	.word	0x00000000
	.align		4
        /*0004*/ 	.word	0xffffffff
	.align		4
        /*0008*/ 	.word	0x00000000
	.align		4
        /*000c*/ 	.word	0xfffffffe
	.align		4
        /*0010*/ 	.word	0x00000000
	.align		4
        /*0014*/ 	.word	0xfffffffd
	.align		4
        /*0018*/ 	.word	0x00000000
	.align		4
        /*001c*/ 	.word	0xfffffffc


//--------------------- .text._Z8func_newPfS_S_iiiiiii --------------------------
	.section	.text._Z8func_newPfS_S_iiiiiii,"ax",@progbits
	.align	128
        .global         _Z8func_newPfS_S_iiiiiii
        .type           _Z8func_newPfS_S_iiiiiii,@function
        .size           _Z8func_newPfS_S_iiiiiii,(.L_x_17 - _Z8func_newPfS_S_iiiiiii)
        .other          _Z8func_newPfS_S_iiiiiii,@"STO_CUDA_ENTRY STV_DEFAULT"
_Z8func_newPfS_S_iiiiiii:
.text._Z8func_newPfS_S_iiiiiii:
[----:B------:R-:W-:Y:S01]  /*0000*/  LDC R1, c[0x0][0x37c] ;  /* 0x0000df00ff017b82 */ /* 0x000fe20000000800 */
[----:B------:R-:W0:Y:S01]  /*0010*/  LDCU UR13, c[0x0][0x3a4] ;  /* 0x00007480ff0d77ac */ /* 0x000e220008000800 */
[----:B------:R-:W1:Y:S06]  /*0020*/  S2R R0, SR_TID.X ;  /* 0x0000000000007919 */ /* 0x000e6c0000002100 */
[----:B------:R-:W2:Y:S01]  /*0030*/  S2UR UR18, SR_CTAID.X ;  /* 0x00000000001279c3 */ /* 0x000ea20000002500 */
[----:B------:R-:W-:Y:S01]  /*0040*/  IMAD.MOV.U32 R2, RZ, RZ, RZ ;  /* 0x000000ffff027224 */ /* 0x000fe200078e00ff */
[----:B------:R-:W3:Y:S01]  /*0050*/  LDCU.64 UR8, c[0x0][0x358] ;  /* 0x00006b00ff0877ac */ /* 0x000ee20008000a00 */
[----:B0-----:R-:W-:-:S09]  /*0060*/  UISETP.GE.AND UP0, UPT, UR13, 0x1, UPT ;  /* 0x000000010d00788c */ /* 0x001fd2000bf06270 */
[----:B---3--:R-:W-:Y:S05]  /*0070*/  BRA.U !UP0, `(.L_x_0) ;  /* 0x0000001508a07547 */ /* 0x008fea000b800000 */
[----:B------:R-:W0:Y:S02]  /*0080*/  LDCU UR5, c[0x0][0x3a0] ;  /* 0x00007400ff0577ac */ /* 0x000e240008000800 */
[----:B0-----:R-:W-:-:S09]  /*0090*/  UISETP.GE.AND UP0, UPT, UR5, 0x1, UPT ;  /* 0x000000010500788c */ /* 0x001fd2000bf06270 */
[----:B------:R-:W-:Y:S05]  /*00a0*/  BRA.U !UP0, `(.L_x_0) ;  /* 0x0000001508947547 */ /* 0x000fea000b800000 */
[----:B------:R-:W-:Y:S02]  /*00b0*/  UIADD3 UR4, UPT, UPT, UR5, -0x1, URZ ;  /* 0xffffffff05047890 */ /* 0x000fe4000fffe0ff */
[----:B-1----:R-:W-:Y:S01]  /*00c0*/  IMAD R3, R0, UR5, RZ ;  /* 0x0000000500037c24 */ /* 0x002fe2000f8e02ff */
[----:B------:R-:W-:Y:S01]  /*00d0*/  ULOP3.LUT UR10, UR5, 0x7, URZ, 0xc0, !UPT ;  /* 0x00000007050a7892 */ /* 0x000fe2000f8ec0ff */
[----:B------:R-:W-:Y:S01]  /*00e0*/  IMAD.MOV.U32 R2, RZ, RZ, RZ ;  /* 0x000000ffff027224 */ /* 0x000fe200078e00ff */
[----:B------:R-:W-:Y:S02]  /*00f0*/  UISETP.GE.U32.AND UP0, UPT, UR4, 0x7, UPT ;  /* 0x000000070400788c */ /* 0x000fe4000bf06070 */
[----:B------:R-:W-:Y:S02]  /*0100*/  ULOP3.LUT UR11, UR5, 0x3, URZ, 0xc0, !UPT ;  /* 0x00000003050b7892 */ /* 0x000fe4000f8ec0ff */
[----:B------:R-:W-:Y:S01]  /*0110*/  ULOP3.LUT UR12, UR5, 0x7ffffff8, URZ, 0xc0, !UPT ;  /* 0x7ffffff8050c7892 */ /* 0x000fe2000f8ec0ff */
[----:B------:R-:W-:-:S11]  /*0120*/  UMOV UR4, URZ ;  /* 0x000000ff00047c82 */ /* 0x000fd60008000000 */
.L_x_13:
[----:B0-----:R-:W0:Y:S01]  /*0130*/  LDC R7, c[0x0][0x398] ;  /* 0x0000e600ff077b82 */ /* 0x001e220000000800 */
[----:B------:R-:W1:Y:S01]  /*0140*/  LDCU UR6, c[0x0][0x3a8] ;  /* 0x00007500ff0677ac */ /* 0x000e620008000800 */
[----:B------:R-:W-:Y:S01]  /*0150*/  IMAD.MOV.U32 R5, RZ, RZ, RZ ;  /* 0x000000ffff057224 */ /* 0x000fe200078e00ff */
[----:B--2---:R-:W-:Y:S01]  /*0160*/  UIADD3 UR5, UPT, UPT, UR18, UR4, URZ ;  /* 0x0000000412057290 */ /* 0x004fe2000fffe0ff */
[----:B-1----:R-:W-:-:S05]  /*0170*/  IMAD R4, R0, UR6, RZ ;  /* 0x0000000600047c24 */ /* 0x002fca000f8e02ff */
[----:B0-----:R-:W-:Y:S01]  /*0180*/  IMAD R4, R7, UR5, R4 ;  /* 0x0000000507047c24 */ /* 0x001fe2000f8e0204 */
[----:B------:R-:W-:Y:S06]  /*0190*/  BRA.U !UP0, `(.L_x_1) ;  /* 0x0000000908b87547 */ /* 0x000fec000b800000 */
[----:B------:R-:W0:Y:S01]  /*01a0*/  LDCU UR5, c[0x0][0x3a0] ;  /* 0x00007400ff0577ac */ /* 0x000e220008000800 */
[----:B------:R-:W1:Y:S01]  /*01b0*/  LDC R5, c[0x0][0x3a0] ;  /* 0x0000e800ff057b82 */ /* 0x000e620000000800 */
[----:B------:R-:W-:Y:S01]  /*01c0*/  MOV R6, R4 ;  /* 0x0000000400067202 */ /* 0x000fe20000000f00 */
[----:B------:R-:W-:Y:S01]  /*01d0*/  IMAD.U32 R8, RZ, RZ, UR4 ;  /* 0x00000004ff087e24 */ /* 0x000fe2000f8e00ff */
[----:B------:R-:W-:Y:S01]  /*01e0*/  UIADD3 UR17, UPT, UPT, -UR12, URZ, URZ ;  /* 0x000000ff0c117290 */ /* 0x000fe2000fffe1ff */
[----:B------:R-:W2:Y:S01]  /*01f0*/  LDCU UR19, c[0x0][0x3a4] ;  /* 0x00007480ff1377ac */ /* 0x000ea20008000800 */
[----:B0-----:R-:W-:Y:S02]  /*0200*/  UIADD3 UR6, UPT, UPT, UR4, UR5, URZ ;  /* 0x0000000504067290 */ /* 0x001fe4000fffe0ff */
[----:B------:R-:W-:Y:S02]  /*0210*/  ULEA UR7, UR5, UR4, 0x1 ;  /* 0x0000000405077291 */ /* 0x000fe4000f8e08ff */
[----:B------:R-:W-:-:S02]  /*0220*/  UIMAD UR13, UR5, 0x3, UR4 ;  /* 0x00000003050d78a4 */ /* 0x000fc4000f8e0204 */
[----:B------:R-:W-:Y:S01]  /*0230*/  ULEA UR14, UR5, UR4, 0x2 ;  /* 0x00000004050e7291 */ /* 0x000fe2000f8e10ff */
[----:B------:R-:W-:Y:S01]  /*0240*/  IMAD.U32 R11, RZ, RZ, UR6 ;  /* 0x00000006ff0b7e24 */ /* 0x000fe2000f8e00ff */
[----:B------:R-:W-:Y:S01]  /*0250*/  UIMAD UR15, UR5, 0x5, UR4 ;  /* 0x00000005050f78a4 */ /* 0x000fe2000f8e0204 */
[----:B------:R-:W-:Y:S01]  /*0260*/  IMAD.U32 R10, RZ, RZ, UR7 ;  /* 0x00000007ff0a7e24 */ /* 0x000fe2000f8e00ff */
[----:B------:R-:W-:Y:S01]  /*0270*/  UIMAD UR16, UR5, 0x6, UR4 ;  /* 0x00000006051078a4 */ /* 0x000fe2000f8e0204 */
[----:B------:R-:W-:Y:S01]  /*0280*/  MOV R12, UR13 ;  /* 0x0000000d000c7c02 */ /* 0x000fe20008000f00 */
[----:B------:R-:W-:Y:S01]  /*0290*/  UIMAD UR5, UR5, 0x7, UR4 ;  /* 0x00000007050578a4 */ /* 0x000fe2000f8e0204 */
[----:B------:R-:W-:Y:S02]  /*02a0*/  IMAD.U32 R14, RZ, RZ, UR14 ;  /* 0x0000000eff0e7e24 */ /* 0x000fe4000f8e00ff */
[----:B------:R-:W-:Y:S02]  /*02b0*/  IMAD.U32 R16, RZ, RZ, UR15 ;  /* 0x0000000fff107e24 */ /* 0x000fe4000f8e00ff */
[----:B------:R-:W-:Y:S01]  /*02c0*/  IMAD.U32 R7, RZ, RZ, UR16 ;  /* 0x00000010ff077e24 */ /* 0x000fe2000f8e00ff */
[----:B--2---:R-:W-:-:S07]  /*02d0*/  MOV R9, UR5 ;  /* 0x0000000500097c02 */ /* 0x004fce0008000f00 */
.L_x_4:
[----:B0-----:R-:W0:Y:S08]  /*02e0*/  LDC.64 R18, c[0x0][0x388] ;  /* 0x0000e200ff127b82 */ /* 0x001e300000000a00 */
[----:B------:R-:W2:Y:S01]  /*02f0*/  LDC.64 R22, c[0x0][0x380] ;  /* 0x0000e000ff167b82 */ /* 0x000ea20000000a00 */
[----:B0-----:R-:W-:-:S05]  /*0300*/  IMAD.WIDE.U32 R20, R8, 0x4, R18 ;  /* 0x0000000408147825 */ /* 0x001fca00078e0012 */
[----:B------:R-:W3:Y:S01]  /*0310*/  LDG.E R13, desc[UR8][R20.64] ;  /* 0x00000008140d7981 */ /* 0x000ee2000c1e1900 */
[----:B--2---:R-:W-:-:S05]  /*0320*/  IMAD.WIDE R22, R6, 0x4, R22 ;  /* 0x0000000406167825 */ /* 0x004fca00078e0216 */
[----:B------:R-:W2:Y:S01]  /*0330*/  LDG.E R29, desc[UR8][R22.64] ;  /* 0x00000008161d7981 */ /* 0x000ea2000c1e1900 */
[----:B------:R-:W-:-:S03]  /*0340*/  IMAD.WIDE.U32 R24, R11, 0x4, R18 ;  /* 0x000000040b187825 */ /* 0x000fc600078e0012 */
[----:B------:R-:W4:Y:S04]  /*0350*/  LDG.E R26, desc[UR8][R22.64+0x4] ;  /* 0x00000408161a7981 */ /* 0x000f28000c1e1900 */
[----:B------:R-:W5:Y:S04]  /*0360*/  LDG.E R24, desc[UR8][R24.64] ;  /* 0x0000000818187981 */ /* 0x000f68000c1e1900 */
[----:B------:R-:W4:Y:S01]  /*0370*/  LDG.E R25, desc[UR8][R22.64+0x8] ;  /* 0x0000080816197981 */ /* 0x000f22000c1e1900 */
[----:B---3--:R-:W-:-:S04]  /*0380*/  FSETP.NEU.AND P1, PT, R13, RZ, PT ;  /* 0x000000ff0d00720b */ /* 0x008fc80003f2d000 */
[----:B--2---:R-:W-:-:S13]  /*0390*/  FSETP.EQ.OR P1, PT, R29, RZ, !P1 ;  /* 0x000000ff1d00720b */ /* 0x004fda0004f22400 */
[----:B------:R-:W0:Y:S01]  /*03a0*/  @!P1 S2R R27, SR_CgaCtaId ;  /* 0x00000000001b9919 */ /* 0x000e220000008800 */
[----:B------:R-:W2:Y:S01]  /*03b0*/  @!P1 LDC R15, c[0x0][0x3a4] ;  /* 0x0000e900ff0f9b82 */ /* 0x000ea20000000800 */
[----:B------:R-:W-:Y:S01]  /*03c0*/  @!P1 MOV R28, 0x400 ;  /* 0x00000400001c9802 */ /* 0x000fe20000000f00 */
[----:B--2---:R-:W-:-:S03]  /*03d0*/  @!P1 IMAD R15, R3, R15, R2 ;  /* 0x0000000f030f9224 */ /* 0x004fc600078e0202 */
[----:B0-----:R-:W-:-:S05]  /*03e0*/  @!P1 LEA R20, R27, R28, 0x18 ;  /* 0x0000001c1b149211 */ /* 0x001fca00078ec0ff */
[----:B------:R-:W-:-:S05]  /*03f0*/  @!P1 IMAD R20, R15, 0x4, R20 ;  /* 0x000000040f149824 */ /* 0x000fca00078e0214 */
[----:B------:R0:W-:Y:S02]  /*0400*/  @!P1 STS [R20], R29 ;  /* 0x0000001d14009388 */ /* 0x0001e40000000800 */
[----:B0-----:R-:W-:-:S05]  /*0410*/  IMAD.WIDE.U32 R20, R10, 0x4, R18 ;  /* 0x000000040a147825 */ /* 0x001fca00078e0012 */
[----:B------:R0:W2:Y:S01]  /*0420*/  LDG.E R17, desc[UR8][R20.64] ;  /* 0x0000000814117981 */ /* 0x0000a2000c1e1900 */
[----:B-----5:R-:W-:-:S04]  /*0430*/  FSETP.NEU.AND P0, PT, R24, RZ, PT ;  /* 0x000000ff1800720b */ /* 0x020fc80003f0d000 */
[----:B----4-:R-:W-:Y:S01]  /*0440*/  FSETP.EQ.OR P0, PT, R26, RZ, !P0 ;  /* 0x000000ff1a00720b */ /* 0x010fe20004702400 */
[----:B------:R-:W-:-:S05]  /*0450*/  @!P1 VIADD R28, R28, 0x5000 ;  /* 0x000050001c1c9836 */ /* 0x000fca0000000000 */
[----:B------:R-:W-:-:S07]  /*0460*/  @!P1 LEA R28, R27, R28, 0x18 ;  /* 0x0000001c1b1c9211 */ /* 0x000fce00078ec0ff */
[----:B------:R-:W3:Y:S01]  /*0470*/  @!P0 S2R R27, SR_CgaCtaId ;  /* 0x00000000001b8919 */ /* 0x000ee20000008800 */
[----:B------:R-:W-:Y:S02]  /*0480*/  @!P1 IMAD R15, R15, 0x4, R28 ;  /* 0x000000040f0f9824 */ /* 0x000fe400078e021c */
[----:B------:R-:W4:Y:S01]  /*0490*/  @!P0 LDC R28, c[0x0][0x3a4] ;  /* 0x0000e900ff1c8b82 */ /* 0x000f220000000800 */
[----:B------:R-:W-:Y:S02]  /*04a0*/  @!P1 IADD3 R2, PT, PT, R2, 0x1, RZ ;  /* 0x0000000102029810 */ /* 0x000fe40007ffe0ff */
[----:B0-----:R-:W-:Y:S01]  /*04b0*/  @!P0 MOV R20, 0x400 ;  /* 0x0000040000148802 */ /* 0x001fe20000000f00 */
[----:B------:R-:W-:Y:S02]  /*04c0*/  @!P1 STS [R15], R13 ;  /* 0x0000000d0f009388 */ /* 0x000fe40000000800 */
[----:B----4-:R-:W-:Y:S01]  /*04d0*/  @!P0 IMAD R28, R3, R28, R2 ;  /* 0x0000001c031c8224 */ /* 0x010fe200078e0202 */
[----:B---3--:R-:W-:-:S05]  /*04e0*/  @!P0 LEA R21, R27, R20, 0x18 ;  /* 0x000000141b158211 */ /* 0x008fca00078ec0ff */
[----:B------:R-:W-:-:S05]  /*04f0*/  @!P0 IMAD R29, R28, 0x4, R21 ;  /* 0x000000041c1d8824 */ /* 0x000fca00078e0215 */
[----:B------:R0:W-:Y:S02]  /*0500*/  @!P0 STS [R29], R26 ;  /* 0x0000001a1d008388 */ /* 0x0001e40000000800 */
[----:B0-----:R-:W-:Y:S02]  /*0510*/  @!P0 VIADD R26, R20, 0x5000 ;  /* 0x00005000141a8836 */ /* 0x001fe40000000000 */
[----:B------:R-:W-:-:S03]  /*0520*/  IMAD.WIDE.U32 R20, R12, 0x4, R18 ;  /* 0x000000040c147825 */ /* 0x000fc600078e0012 */
[----:B------:R-:W-:Y:S02]  /*0530*/  @!P0 LEA R13, R27, R26, 0x18 ;  /* 0x0000001a1b0d8211 */ /* 0x000fe400078ec0ff */
[----:B------:R0:W3:Y:S03]  /*0540*/  LDG.E R15, desc[UR8][R20.64] ;  /* 0x00000008140f7981 */ /* 0x0000e6000c1e1900 */
[----:B------:R-:W-:Y:S02]  /*0550*/  @!P0 IMAD R13, R28, 0x4, R13 ;  /* 0x000000041c0d8824 */ /* 0x000fe400078e020d */
[----:B------:R-:W4:Y:S01]  /*0560*/  LDG.E R28, desc[UR8][R22.64+0xc] ;  /* 0x00000c08161c7981 */ /* 0x000f22000c1e1900 */
[----:B------:R-:W-:-:S03]  /*0570*/  @!P0 IADD3 R2, PT, PT, R2, 0x1, RZ ;  /* 0x0000000102028810 */ /* 0x000fc60007ffe0ff */
[----:B------:R5:W-:Y:S01]  /*0580*/  @!P0 STS [R13], R24 ;  /* 0x000000180d008388 */ /* 0x000be20000000800 */
[----:B--2---:R-:W-:-:S04]  /*0590*/  FSETP.NEU.AND P1, PT, R17, RZ, PT ;  /* 0x000000ff1100720b */ /* 0x004fc80003f2d000 */
[----:B------:R-:W-:-:S13]  /*05a0*/  FSETP.EQ.OR P1, PT, R25, RZ, !P1 ;  /* 0x000000ff1900720b */ /* 0x000fda0004f22400 */
[----:B------:R-:W2:Y:S01]  /*05b0*/  @!P1 S2R R27, SR_CgaCtaId ;  /* 0x00000000001b9919 */ /* 0x000ea20000008800 */
[----:B0-----:R-:W0:Y:S01]  /*05c0*/  @!P1 LDC R20, c[0x0][0x3a4] ;  /* 0x0000e900ff149b82 */ /* 0x001e220000000800 */
[----:B-----5:R-:W-:Y:S01]  /*05d0*/  @!P1 MOV R24, 0x400 ;  /* 0x0000040000189802 */ /* 0x020fe20000000f00 */
[----:B0-----:R-:W-:Y:S02]  /*05e0*/  @!P1 IMAD R29, R3, R20, R2 ;  /* 0x00000014031d9224 */ /* 0x001fe400078e0202 */
[----:B------:R-:W-:Y:S01]  /*05f0*/  IMAD.WIDE.U32 R20, R14, 0x4, R18 ;  /* 0x000000040e147825 */ /* 0x000fe200078e0012 */
[----:B--2---:R-:W-:-:S04]  /*0600*/  @!P1 LEA R26, R27, R24, 0x18 ;  /* 0x000000181b1a9211 */ /* 0x004fc800078ec0ff */
[----:B------:R0:W2:Y:S01]  /*0610*/  LDG.E R13, desc[UR8][R20.64] ;  /* 0x00000008140d7981 */ /* 0x0000a2000c1e1900 */
[----:B------:R-:W-:-:S05]  /*0620*/  @!P1 IMAD R26, R29, 0x4, R26 ;  /* 0x000000041d1a9824 */ /* 0x000fca00078e021a */
[----:B------:R5:W-:Y:S04]  /*0630*/  @!P1 STS [R26], R25 ;  /* 0x000000191a009388 */ /* 0x000be80000000800 */
[----:B-----5:R-:W5:Y:S01]  /*0640*/  LDG.E R26, desc[UR8][R22.64+0x10] ;  /* 0x00001008161a7981 */ /* 0x020f62000c1e1900 */
[----:B---3--:R-:W-:-:S04]  /*0650*/  FSETP.NEU.AND P0, PT, R15, RZ, PT ;  /* 0x000000ff0f00720b */ /* 0x008fc80003f0d000 */
[----:B----4-:R-:W-:Y:S01]  /*0660*/  FSETP.EQ.OR P0, PT, R28, RZ, !P0 ;  /* 0x000000ff1c00720b */ /* 0x010fe20004702400 */
[----:B------:R-:W-:-:S05]  /*0670*/  @!P1 VIADD R24, R24, 0x5000 ;  /* 0x0000500018189836 */ /* 0x000fca0000000000 */
[----:B------:R-:W-:-:S07]  /*0680*/  @!P1 LEA R27, R27, R24, 0x18 ;  /* 0x000000181b1b9211 */ /* 0x000fce00078ec0ff */
[----:B------:R-:W3:Y:S01]  /*0690*/  @!P0 S2R R24, SR_CgaCtaId ;  /* 0x0000000000188919 */ /* 0x000ee20000008800 */
[----:B------:R-:W-:Y:S02]  /*06a0*/  @!P1 IMAD R27, R29, 0x4, R27 ;  /* 0x000000041d1b9824 */ /* 0x000fe400078e021b */
[----:B------:R-:W4:Y:S01]  /*06b0*/  @!P0 LDC R29, c[0x0][0x3a4] ;  /* 0x0000e900ff1d8b82 */ /* 0x000f220000000800 */
[----:B------:R-:W-:Y:S02]  /*06c0*/  @!P1 IADD3 R2, PT, PT, R2, 0x1, RZ ;  /* 0x0000000102029810 */ /* 0x000fe40007ffe0ff */
[----:B------:R-:W-:Y:S01]  /*06d0*/  @!P1 STS [R27], R17 ;  /* 0x000000111b009388 */ /* 0x000fe20000000800 */
[----:B0-----:R-:W-:Y:S02]  /*06e0*/  @!P0 MOV R21, 0x400 ;  /* 0x0000040000158802 */ /* 0x001fe40000000f00 */
[----:B----4-:R-:W-:Y:S02]  /*06f0*/  @!P0 IMAD R25, R3, R29, R2 ;  /* 0x0000001d03198224 */ /* 0x010fe400078e0202 */
[----:B---3--:R-:W-:Y:S01]  /*0700*/  @!P0 LEA R20, R24, R21, 0x18 ;  /* 0x0000001518148211 */ /* 0x008fe200078ec0ff */
[----:B------:R-:W-:-:S04]  /*0710*/  @!P0 VIADD R21, R21, 0x5000 ;  /* 0x0000500015158836 */ /* 0x000fc80000000000 */
[----:B------:R-:W-:-:S05]  /*0720*/  @!P0 IMAD R29, R25, 0x4, R20 ;  /* 0x00000004191d8824 */ /* 0x000fca00078e0214 */
[----:B------:R0:W-:Y:S02]  /*0730*/  @!P0 STS [R29], R28 ;  /* 0x0000001c1d008388 */ /* 0x0001e40000000800 */
[----:B0-----:R-:W-:Y:S01]  /*0740*/  @!P0 LEA R28, R24, R21, 0x18 ;  /* 0x00000015181c8211 */ /* 0x001fe200078ec0ff */
[----:B------:R-:W-:-:S05]  /*0750*/  IMAD.WIDE.U32 R20, R16, 0x4, R18 ;  /* 0x0000000410147825 */ /* 0x000fca00078e0012 */
[----:B------:R0:W3:Y:S01]  /*0760*/  LDG.E R24, desc[UR8][R20.64] ;  /* 0x0000000814187981 */ /* 0x0000e2000c1e1900 */
[----:B------:R-:W-:-:S03]  /*0770*/  @!P0 LEA R27, R25, R28, 0x2 ;  /* 0x0000001c191b8211 */ /* 0x000fc600078e10ff */
[----:B------:R-:W4:Y:S01]  /*0780*/  LDG.E R25, desc[UR8][R22.64+0x14] ;  /* 0x0000140816197981 */ /* 0x000f22000c1e1900 */
[----:B------:R-:W-:-:S03]  /*0790*/  @!P0 VIADD R2, R2, 0x1 ;  /* 0x0000000102028836 */ /* 0x000fc60000000000 */
[----:B------:R1:W-:Y:S04]  /*07a0*/  @!P0 STS [R27], R15 ;  /* 0x0000000f1b008388 */ /* 0x0003e80000000800 */
[----:B-1----:R-:W4:Y:S01]  /*07b0*/  LDG.E R15, desc[UR8][R22.64+0x1c] ;  /* 0x00001c08160f7981 */ /* 0x002f22000c1e1900 */
[----:B--2---:R-:W-:-:S04]  /*07c0*/  FSETP.NEU.AND P1, PT, R13, RZ, PT ;  /* 0x000000ff0d00720b */ /* 0x004fc80003f2d000 */
[----:B-----5:R-:W-:-:S13]  /*07d0*/  FSETP.EQ.OR P1, PT, R26, RZ, !P1 ;  /* 0x000000ff1a00720b */ /* 0x020fda0004f22400 */
[----:B------:R-:W1:Y:S01]  /*07e0*/  @!P1 S2R R17, SR_CgaCtaId ;  /* 0x0000000000119919 */ /* 0x000e620000008800 */
[----:B0-----:R-:W0:Y:S01]  /*07f0*/  @!P1 LDC R20, c[0x0][0x3a4] ;  /* 0x0000e900ff149b82 */ /* 0x001e220000000800 */
[----:B------:R-:W-:Y:S01]  /*0800*/  @!P1 MOV R28, 0x400 ;  /* 0x00000400001c9802 */ /* 0x000fe20000000f00 */
[----:B0-----:R-:W-:Y:S02]  /*0810*/  @!P1 IMAD R27, R3, R20, R2 ;  /* 0x00000014031b9224 */ /* 0x001fe400078e0202 */
[----:B------:R-:W-:Y:S01]  /*0820*/  IMAD.WIDE.U32 R20, R7, 0x4, R18 ;  /* 0x0000000407147825 */ /* 0x000fe200078e0012 */
[----:B-1----:R-:W-:-:S05]  /*0830*/  @!P1 LEA R29, R17, R28, 0x18 ;  /* 0x0000001c111d9211 */ /* 0x002fca00078ec0ff */
[----:B------:R0:W2:Y:S01]  /*0840*/  LDG.E R20, desc[UR8][R20.64] ;  /* 0x0000000814147981 */ /* 0x0000a2000c1e1900 */
[----:B------:R-:W-:-:S05]  /*0850*/  @!P1 IMAD R29, R27, 0x4, R29 ;  /* 0x000000041b1d9824 */ /* 0x000fca00078e021d */
[----:B------:R1:W-:Y:S04]  /*0860*/  @!P1 STS [R29], R26 ;  /* 0x0000001a1d009388 */ /* 0x0003e80000000800 */
[----:B-1----:R1:W5:Y:S01]  /*0870*/  LDG.E R29, desc[UR8][R22.64+0x18] ;  /* 0x00001808161d7981 */ /* 0x002362000c1e1900 */
[----:B------:R-:W-:-:S06]  /*0880*/  IMAD.WIDE.U32 R18, R9, 0x4, R18 ;  /* 0x0000000409127825 */ /* 0x000fcc00078e0012 */
[----:B------:R1:W5:Y:S01]  /*0890*/  LDG.E R18, desc[UR8][R18.64] ;  /* 0x0000000812127981 */ /* 0x000362000c1e1900 */
[----:B---3--:R-:W-:-:S04]  /*08a0*/  FSETP.NEU.AND P0, PT, R24, RZ, PT ;  /* 0x000000ff1800720b */ /* 0x008fc80003f0d000 */
[----:B----4-:R-:W-:Y:S02]  /*08b0*/  FSETP.EQ.OR P0, PT, R25, RZ, !P0 ;  /* 0x000000ff1900720b */ /* 0x010fe40004702400 */
[----:B------:R-:W-:-:S04]  /*08c0*/  @!P1 IADD3 R28, PT, PT, R28, 0x5000, RZ ;  /* 0x000050001c1c9810 */ /* 0x000fc80007ffe0ff */
[----:B------:R-:W-:-:S07]  /*08d0*/  @!P1 LEA R28, R17, R28, 0x18 ;  /* 0x0000001c111c9211 */ /* 0x000fce00078ec0ff */
[----:B0-----:R-:W0:Y:S01]  /*08e0*/  @!P0 LDC R21, c[0x0][0x3a4] ;  /* 0x0000e900ff158b82 */ /* 0x001e220000000800 */
[----:B------:R-:W-:Y:S01]  /*08f0*/  @!P1 IMAD R28, R27, 0x4, R28 ;  /* 0x000000041b1c9824 */ /* 0x000fe200078e021c */
[----:B------:R-:W3:Y:S01]  /*0900*/  @!P0 S2R R17, SR_CgaCtaId ;  /* 0x0000000000118919 */ /* 0x000ee20000008800 */
[----:B------:R-:W-:-:S03]  /*0910*/  @!P1 VIADD R2, R2, 0x1 ;  /* 0x0000000102029836 */ /* 0x000fc60000000000 */
[----:B------:R4:W-:Y:S01]  /*0920*/  @!P1 STS [R28], R13 ;  /* 0x0000000d1c009388 */ /* 0x0009e20000000800 */
[----:B-1----:R-:W-:Y:S01]  /*0930*/  @!P0 MOV R22, 0x400 ;  /* 0x0000040000168802 */ /* 0x002fe20000000f00 */
[----:B0-----:R-:W-:-:S03]  /*0940*/  @!P0 IMAD R19, R3, R21, R2 ;  /* 0x0000001503138224 */ /* 0x001fc600078e0202 */
[----:B---3--:R-:W-:Y:S01]  /*0950*/  @!P0 LEA R26, R17, R22, 0x18 ;  /* 0x00000016111a8211 */ /* 0x008fe200078ec0ff */
[----:B------:R-:W-:-:S05]  /*0960*/  @!P0 VIADD R22, R22, 0x5000 ;  /* 0x0000500016168836 */ /* 0x000fca0000000000 */
[----:B------:R-:W-:Y:S02]  /*0970*/  @!P0 LEA R22, R17, R22, 0x18 ;  /* 0x0000001611168211 */ /* 0x000fe400078ec0ff */
[C---:B------:R-:W-:Y:S01]  /*0980*/  @!P0 LEA R26, R19.reuse, R26, 0x2 ;  /* 0x0000001a131a8211 */ /* 0x040fe200078e10ff */
[----:B------:R-:W-:Y:S01]  /*0990*/  @!P0 VIADD R2, R2, 0x1 ;  /* 0x0000000102028836 */ /* 0x000fe20000000000 */
[----:B------:R-:W-:-:S03]  /*09a0*/  @!P0 LEA R19, R19, R22, 0x2 ;  /* 0x0000001613138211 */ /* 0x000fc600078e10ff */
[----:B------:R0:W-:Y:S04]  /*09b0*/  @!P0 STS [R26], R25 ;  /* 0x000000191a008388 */ /* 0x0001e80000000800 */
[----:B------:R0:W-:Y:S01]  /*09c0*/  @!P0 STS [R19], R24 ;  /* 0x0000001813008388 */ /* 0x0001e20000000800 */
[----:B------:R-:W-:Y:S01]  /*09d0*/  UIADD3 UR17, UPT, UPT, UR17, 0x8, URZ ;  /* 0x0000000811117890 */ /* 0x000fe2000fffe0ff */
[----:B------:R-:W-:Y:S01]  /*09e0*/  BSSY.RECONVERGENT B0, `(.L_x_2) ;  /* 0x000001e000007945 */ /* 0x000fe20003800200 */
[----:B------:R-:W-:Y:S01]  /*09f0*/  IMAD R11, R5, 0x8, R11 ;  /* 0x00000008050b7824 */ /* 0x000fe200078e020b */
[----:B--2---:R-:W-:-:S04]  /*0a00*/  FSETP.NEU.AND P2, PT, R20, RZ, PT ;  /* 0x000000ff1400720b */ /* 0x004fc80003f4d000 */
[----:B-----5:R-:W-:-:S13]  /*0a10*/  FSETP.EQ.OR P1, PT, R29, RZ, !P2 ;  /* 0x000000ff1d00720b */ /* 0x020fda0005722400 */
[----:B------:R-:W1:Y:S01]  /*0a20*/  @!P1 S2R R21, SR_CgaCtaId ;  /* 0x0000000000159919 */ /* 0x000e620000008800 */
[----:B------:R-:W2:Y:S01]  /*0a30*/  @!P1 LDC R23, c[0x0][0x3a4] ;  /* 0x0000e900ff179b82 */ /* 0x000ea20000000800 */
[----:B----4-:R-:W-:-:S05]  /*0a40*/  @!P1 MOV R28, 0x400 ;  /* 0x00000400001c9802 */ /* 0x010fca0000000f00 */
[----:B------:R-:W-:Y:S01]  /*0a50*/  @!P1 VIADD R22, R28, 0x5000 ;  /* 0x000050001c169836 */ /* 0x000fe20000000000 */
[----:B------:R-:W-:Y:S01]  /*0a60*/  FSETP.NEU.AND P2, PT, R18, RZ, PT ;  /* 0x000000ff1200720b */ /* 0x000fe20003f4d000 */
[----:B--2---:R-:W-:Y:S01]  /*0a70*/  @!P1 IMAD R23, R3, R23, R2 ;  /* 0x0000001703179224 */ /* 0x004fe200078e0202 */
[C---:B-1----:R-:W-:Y:S02]  /*0a80*/  @!P1 LEA R28, R21.reuse, R28, 0x18 ;  /* 0x0000001c151c9211 */ /* 0x042fe400078ec0ff */
[----:B------:R-:W-:-:S03]  /*0a90*/  @!P1 LEA R22, R21, R22, 0x18 ;  /* 0x0000001615169211 */ /* 0x000fc600078ec0ff */
[C---:B------:R-:W-:Y:S01]  /*0aa0*/  @!P1 IMAD R28, R23.reuse, 0x4, R28 ;  /* 0x00000004171c9824 */ /* 0x040fe200078e021c */
[----:B------:R-:W-:-:S04]  /*0ab0*/  @!P1 LEA R23, R23, R22, 0x2 ;  /* 0x0000001617179211 */ /* 0x000fc800078e10ff */
[----:B------:R0:W-:Y:S04]  /*0ac0*/  @!P1 STS [R28], R29 ;  /* 0x0000001d1c009388 */ /* 0x0001e80000000800 */
[----:B------:R0:W-:Y:S01]  /*0ad0*/  @!P1 STS [R23], R20 ;  /* 0x0000001417009388 */ /* 0x0001e20000000800 */
[----:B------:R-:W-:Y:S01]  /*0ae0*/  FSETP.EQ.OR P2, PT, R15, RZ, !P2 ;  /* 0x000000ff0f00720b */ /* 0x000fe20005742400 */
[----:B------:R-:W-:-:S12]  /*0af0*/  @!P1 VIADD R2, R2, 0x1 ;  /* 0x0000000102029836 */ /* 0x000fd80000000000 */
[----:B0-----:R-:W-:Y:S05]  /*0b00*/  @P2 BRA `(.L_x_3) ;  /* 0x00000000002c2947 */ /* 0x001fea0003800000 */
[----:B------:R-:W0:Y:S01]  /*0b10*/  S2UR UR6, SR_CgaCtaId ;  /* 0x00000000000679c3 */ /* 0x000e220000008800 */
[----:B------:R-:W-:Y:S01]  /*0b20*/  UMOV UR5, 0x400 ;  /* 0x0000040000057882 */ /* 0x000fe20000000000 */
[----:B------:R-:W-:Y:S01]  /*0b30*/  IMAD R13, R3, UR19, R2 ;  /* 0x00000013030d7c24 */ /* 0x000fe2000f8e0202 */
[----:B------:R-:W-:Y:S01]  /*0b40*/  UIADD3 UR7, UPT, UPT, UR5, 0x5000, URZ ;  /* 0x0000500005077890 */ /* 0x000fe2000fffe0ff */
[----:B------:R-:W-:Y:S01]  /*0b50*/  IADD3 R2, PT, PT, R2, 0x1, RZ ;  /* 0x0000000102027810 */ /* 0x000fe20007ffe0ff */
[----:B0-----:R-:W-:Y:S02]  /*0b60*/  ULEA UR5, UR6, UR5, 0x18 ;  /* 0x0000000506057291 */ /* 0x001fe4000f8ec0ff */
[----:B------:R-:W-:-:S04]  /*0b70*/  ULEA UR7, UR6, UR7, 0x18 ;  /* 0x0000000706077291 */ /* 0x000fc8000f8ec0ff */
[C---:B------:R-:W-:Y:S02]  /*0b80*/  LEA R20, R13.reuse, UR5, 0x2 ;  /* 0x000000050d147c11 */ /* 0x040fe4000f8e10ff */
[----:B------:R-:W-:-:S03]  /*0b90*/  LEA R13, R13, UR7, 0x2 ;  /* 0x000000070d0d7c11 */ /* 0x000fc6000f8e10ff */
[----:B------:R0:W-:Y:S04]  /*0ba0*/  STS [R20], R15 ;  /* 0x0000000f14007388 */ /* 0x0001e80000000800 */
[----:B------:R0:W-:Y:S02]  /*0bb0*/  STS [R13], R18 ;  /* 0x000000120d007388 */ /* 0x0001e40000000800 */
.L_x_3:
[----:B------:R-:W-:Y:S05]  /*0bc0*/  BSYNC.RECONVERGENT B0 ;  /* 0x0000000000007941 */ /* 0x000fea0003800200 */
.L_x_2:
[----:B------:R-:W-:Y:S01]  /*0bd0*/  UISETP.NE.AND UP1, UPT, UR17, URZ, UPT ;  /* 0x000000ff1100728c */ /* 0x000fe2000bf25270 */
[C---:B------:R-:W-:Y:S01]  /*0be0*/  IMAD R10, R5.reuse, 0x8, R10 ;  /* 0x00000008050a7824 */ /* 0x040fe200078e020a */
[C---:B------:R-:W-:Y:S01]  /*0bf0*/  LEA R14, R5.reuse, R14, 0x3 ;  /* 0x0000000e050e7211 */ /* 0x040fe200078e18ff */
[C---:B------:R-:W-:Y:S01]  /*0c00*/  IMAD R12, R5.reuse, 0x8, R12 ;  /* 0x00000008050c7824 */ /* 0x040fe200078e020c */
[C---:B------:R-:W-:Y:S01]  /*0c10*/  LEA R9, R5.reuse, R9, 0x3 ;  /* 0x0000000905097211 */ /* 0x040fe200078e18ff */
[C---:B------:R-:W-:Y:S02]  /*0c20*/  IMAD R16, R5.reuse, 0x8, R16 ;  /* 0x0000000805107824 */ /* 0x040fe400078e0210 */
[C---:B------:R-:W-:Y:S02]  /*0c30*/  IMAD R7, R5.reuse, 0x8, R7 ;  /* 0x0000000805077824 */ /* 0x040fe400078e0207 */
[----:B------:R-:W-:Y:S02]  /*0c40*/  IMAD R8, R5, 0x8, R8 ;  /* 0x0000000805087824 */ /* 0x000fe400078e0208 */
[----:B------:R-:W-:Y:S01]  /*0c50*/  VIADD R6, R6, 0x8 ;  /* 0x0000000806067836 */ /* 0x000fe20000000000 */
[----:B------:R-:W-:Y:S06]  /*0c60*/  BRA.U UP1, `(.L_x_4) ;  /* 0xfffffff5019c7547 */ /* 0x000fec000b83ffff */
[----:B------:R-:W-:-:S07]  /*0c70*/  MOV R5, UR12 ;  /* 0x0000000c00057c02 */ /* 0x000fce0008000f00 */
.L_x_1:
[----:B------:R-:W-:-:S09]  /*0c80*/  UISETP.NE.AND UP1, UPT, UR10, URZ, UPT ;  /* 0x000000ff0a00728c */ /* 0x000fd2000bf25270 */
[----:B------:R-:W-:Y:S05]  /*0c90*/  BRA.U !UP1, `(.L_x_5) ;  /* 0x0000000909887547 */ /* 0x000fea000b800000 */
[----:B------:R-:W-:-:S04]  /*0ca0*/  UIADD3 UR5, UPT, UPT, UR10, -0x1, URZ ;  /* 0xffffffff0a057890 */ /* 0x000fc8000fffe0ff */
[----:B------:R-:W-:-:S09]  /*0cb0*/  UISETP.GE.U32.AND UP1, UPT, UR5, 0x3, UPT ;  /* 0x000000030500788c */ /* 0x000fd2000bf26070 */
[----:B------:R-:W-:Y:S05]  /*0cc0*/  BRA.U !UP1, `(.L_x_6) ;  /* 0x0000000509447547 */ /* 0x000fea000b800000 */
[----:B------:R-:W0:Y:S01]  /*0cd0*/  LDC R22, c[0x0][0x3a0] ;  /* 0x0000e800ff167b82 */ /* 0x000e220000000800 */
[----:B------:R-:W-:-:S07]  /*0ce0*/  IMAD.IADD R11, R4, 0x1, R5 ;  /* 0x00000001040b7824 */ /* 0x000fce00078e0205 */
[----:B------:R-:W1:Y:S08]  /*0cf0*/  LDC.64 R8, c[0x0][0x388] ;  /* 0x0000e200ff087b82 */ /* 0x000e700000000a00 */
[----:B------:R-:W2:Y:S01]  /*0d00*/  LDC.64 R6, c[0x0][0x380] ;  /* 0x0000e000ff067b82 */ /* 0x000ea20000000a00 */
[----:B0-----:R-:W-:-:S04]  /*0d10*/  IMAD R13, R5, R22, UR4 ;  /* 0x00000004050d7e24 */ /* 0x001fc8000f8e0216 */
[----:B-1----:R-:W-:-:S04]  /*0d20*/  IMAD.WIDE.U32 R16, R13, 0x4, R8 ;  /* 0x000000040d107825 */ /* 0x002fc800078e0008 */
[----:B------:R-:W-:Y:S02]  /*0d30*/  IMAD.IADD R13, R13, 0x1, R22 ;  /* 0x000000010d0d7824 */ /* 0x000fe400078e0216 */
[----:B--2---:R-:W-:Y:S02]  /*0d40*/  IMAD.WIDE R6, R11, 0x4, R6 ;  /* 0x000000040b067825 */ /* 0x004fe400078e0206 */
[----:B------:R-:W2:Y:S01]  /*0d50*/  LDG.E R11, desc[UR8][R16.64] ;  /* 0x00000008100b7981 */ /* 0x000ea2000c1e1900 */
[----:B------:R-:W-:-:S03]  /*0d60*/  IADD3 R23, PT, PT, R13, R22, RZ ;  /* 0x000000160d177210 */ /* 0x000fc60007ffe0ff */
[----:B------:R-:W3:Y:S01]  /*0d70*/  LDG.E R10, desc[UR8][R6.64] ;  /* 0x00000008060a7981 */ /* 0x000ee2000c1e1900 */
[----:B------:R-:W-:-:S03]  /*0d80*/  IMAD.WIDE.U32 R18, R13, 0x4, R8 ;  /* 0x000000040d127825 */ /* 0x000fc600078e0008 */
[----:B------:R-:W4:Y:S01]  /*0d90*/  LDG.E R15, desc[UR8][R6.64+0x4] ;  /* 0x00000408060f7981 */ /* 0x000f22000c1e1900 */
[----:B------:R-:W-:-:S03]  /*0da0*/  IMAD.WIDE.U32 R20, R23, 0x4, R8 ;  /* 0x0000000417147825 */ /* 0x000fc600078e0008 */
[----:B------:R-:W5:Y:S04]  /*0db0*/  LDG.E R12, desc[UR8][R18.64] ;  /* 0x00000008120c7981 */ /* 0x000f68000c1e1900 */
[----:B------:R-:W4:Y:S04]  /*0dc0*/  LDG.E R13, desc[UR8][R20.64] ;  /* 0x00000008140d7981 */ /* 0x000f28000c1e1900 */
[----:B------:R-:W4:Y:S01]  /*0dd0*/  LDG.E R14, desc[UR8][R6.64+0x8] ;  /* 0x00000808060e7981 */ /* 0x000f22000c1e1900 */
[----:B------:R-:W-:-:S04]  /*0de0*/  IMAD.IADD R23, R23, 0x1, R22 ;  /* 0x0000000117177824 */ /* 0x000fc800078e0216 */
[----:B------:R-:W-:Y:S02]  /*0df0*/  IMAD.WIDE.U32 R22, R23, 0x4, R8 ;  /* 0x0000000417167825 */ /* 0x000fe400078e0008 */
[----:B------:R0:W4:Y:S04]  /*0e00*/  LDG.E R9, desc[UR8][R6.64+0xc] ;  /* 0x00000c0806097981 */ /* 0x000128000c1e1900 */
[----:B------:R1:W4:Y:S01]  /*0e10*/  LDG.E R8, desc[UR8][R22.64] ;  /* 0x0000000816087981 */ /* 0x000322000c1e1900 */
[----:B------:R-:W-:Y:S01]  /*0e20*/  BSSY.RECONVERGENT B0, `(.L_x_7) ;  /* 0x000003a000007945 */ /* 0x000fe20003800200 */
[----:B--2---:R-:W-:-:S04]  /*0e30*/  FSETP.NEU.AND P0, PT, R11, RZ, PT ;  /* 0x000000ff0b00720b */ /* 0x004fc80003f0d000 */
[----:B---3--:R-:W-:Y:S02]  /*0e40*/  FSETP.EQ.OR P0, PT, R10, RZ, !P0 ;  /* 0x000000ff0a00720b */ /* 0x008fe40004702400 */
[----:B-----5:R-:W-:Y:S02]  /*0e50*/  FSETP.NEU.AND P1, PT, R12, RZ, PT ;  /* 0x000000ff0c00720b */ /* 0x020fe40003f2d000 */
[----:B----4-:R-:W-:-:S09]  /*0e60*/  FSETP.NEU.AND P2, PT, R13, RZ, PT ;  /* 0x000000ff0d00720b */ /* 0x010fd20003f4d000 */
[----:B------:R-:W2:Y:S01]  /*0e70*/  @!P0 S2R R24, SR_CgaCtaId ;  /* 0x0000000000188919 */ /* 0x000ea20000008800 */
[----:B------:R-:W-:Y:S01]  /*0e80*/  FSETP.EQ.OR P1, PT, R15, RZ, !P1 ;  /* 0x000000ff0f00720b */ /* 0x000fe20004f22400 */
[----:B------:R-:W3:Y:S01]  /*0e90*/  @!P0 LDC R18, c[0x0][0x3a4] ;  /* 0x0000e900ff128b82 */ /* 0x000ee20000000800 */
[----:B------:R-:W-:-:S11]  /*0ea0*/  FSETP.EQ.OR P2, PT, R14, RZ, !P2 ;  /* 0x000000ff0e00720b */ /* 0x000fd60005742400 */
[----:B------:R-:W4:Y:S01]  /*0eb0*/  @!P1 S2R R17, SR_CgaCtaId ;  /* 0x0000000000119919 */ /* 0x000f220000008800 */
[----:B------:R-:W5:Y:S01]  /*0ec0*/  @!P1 LDC R20, c[0x0][0x3a4] ;  /* 0x0000e900ff149b82 */ /* 0x000f620000000800 */
[----:B------:R-:W4:Y:S07]  /*0ed0*/  @!P2 S2R R16, SR_CgaCtaId ;  /* 0x000000000010a919 */ /* 0x000f2e0000008800 */
[----:B0-----:R-:W0:Y:S01]  /*0ee0*/  @!P2 LDC R6, c[0x0][0x3a4] ;  /* 0x0000e900ff06ab82 */ /* 0x001e220000000800 */
[----:B------:R-:W-:Y:S01]  /*0ef0*/  @!P0 MOV R7, 0x400 ;  /* 0x0000040000078802 */ /* 0x000fe20000000f00 */
[----:B---3--:R-:W-:Y:S01]  /*0f00*/  @!P0 IMAD R18, R3, R18, R2 ;  /* 0x0000001203128224 */ /* 0x008fe200078e0202 */
[----:B-1----:R-:W-:-:S02]  /*0f10*/  @!P1 MOV R22, 0x400 ;  /* 0x0000040000169802 */ /* 0x002fc40000000f00 */
[----:B--2---:R-:W-:Y:S01]  /*0f20*/  @!P0 LEA R19, R24, R7, 0x18 ;  /* 0x0000000718138211 */ /* 0x004fe200078ec0ff */
[----:B------:R-:W-:Y:S01]  /*0f30*/  @!P0 VIADD R7, R7, 0x5000 ;  /* 0x0000500007078836 */ /* 0x000fe20000000000 */
[----:B------:R-:W-:Y:S01]  /*0f40*/  @!P2 MOV R21, 0x400 ;  /* 0x000004000015a802 */ /* 0x000fe20000000f00 */
[----:B------:R-:W-:-:S03]  /*0f50*/  @!P0 VIADD R2, R2, 0x1 ;  /* 0x0000000102028836 */ /* 0x000fc60000000000 */
[----:B------:R-:W-:Y:S01]  /*0f60*/  @!P0 LEA R7, R24, R7, 0x18 ;  /* 0x0000000718078211 */ /* 0x000fe200078ec0ff */
[----:B-----5:R-:W-:Y:S01]  /*0f70*/  @!P1 IMAD R20, R3, R20, R2 ;  /* 0x0000001403149224 */ /* 0x020fe200078e0202 */
[----:B------:R-:W-:Y:S01]  /*0f80*/  @!P1 IADD3 R24, PT, PT, R22, 0x5000, RZ ;  /* 0x0000500016189810 */ /* 0x000fe20007ffe0ff */
[----:B------:R-:W-:Y:S01]  /*0f90*/  @!P1 VIADD R2, R2, 0x1 ;  /* 0x0000000102029836 */ /* 0x000fe20000000000 */
[C---:B------:R-:W-:Y:S01]  /*0fa0*/  @!P0 LEA R19, R18.reuse, R19, 0x2 ;  /* 0x0000001312138211 */ /* 0x040fe200078e10ff */
[----:B------:R-:W-:Y:S02]  /*0fb0*/  @!P0 IMAD R18, R18, 0x4, R7 ;  /* 0x0000000412128824 */ /* 0x000fe400078e0207 */
[----:B------:R-:W-:Y:S01]  /*0fc0*/  @!P2 VIADD R23, R21, 0x5000 ;  /* 0x000050001517a836 */ /* 0x000fe20000000000 */
[C---:B----4-:R-:W-:Y:S02]  /*0fd0*/  @!P1 LEA R7, R17.reuse, R22, 0x18 ;  /* 0x0000001611079211 */ /* 0x050fe400078ec0ff */
[----:B------:R-:W-:-:S02]  /*0fe0*/  @!P1 LEA R17, R17, R24, 0x18 ;  /* 0x0000001811119211 */ /* 0x000fc400078ec0ff */
[C---:B------:R-:W-:Y:S01]  /*0ff0*/  @!P2 LEA R22, R16.reuse, R21, 0x18 ;  /* 0x000000151016a211 */ /* 0x040fe200078ec0ff */
[----:B0-----:R-:W-:Y:S01]  /*1000*/  @!P2 IMAD R21, R3, R6, R2 ;  /* 0x000000060315a224 */ /* 0x001fe200078e0202 */
[----:B------:R-:W-:Y:S01]  /*1010*/  @!P2 LEA R16, R16, R23, 0x18 ;  /* 0x000000171010a211 */ /* 0x000fe200078ec0ff */
[C---:B------:R-:W-:Y:S01]  /*1020*/  @!P1 IMAD R17, R20.reuse, 0x4, R17 ;  /* 0x0000000414119824 */ /* 0x040fe200078e0211 */
[----:B------:R-:W-:Y:S01]  /*1030*/  @!P1 LEA R6, R20, R7, 0x2 ;  /* 0x0000000714069211 */ /* 0x000fe200078e10ff */
[C---:B------:R-:W-:Y:S01]  /*1040*/  @!P2 IMAD R7, R21.reuse, 0x4, R22 ;  /* 0x000000041507a824 */ /* 0x040fe200078e0216 */
[----:B------:R0:W-:Y:S01]  /*1050*/  @!P0 STS [R19], R10 ;  /* 0x0000000a13008388 */ /* 0x0001e20000000800 */
[----:B------:R-:W-:-:S03]  /*1060*/  @!P2 LEA R16, R21, R16, 0x2 ;  /* 0x000000101510a211 */ /* 0x000fc600078e10ff */
[----:B------:R0:W-:Y:S04]  /*1070*/  @!P0 STS [R18], R11 ;  /* 0x0000000b12008388 */ /* 0x0001e80000000800 */
[----:B------:R0:W-:Y:S01]  /*1080*/  @!P1 STS [R6], R15 ;  /* 0x0000000f06009388 */ /* 0x0001e20000000800 */
[----:B------:R-:W-:-:S03]  /*1090*/  FSETP.NEU.AND P0, PT, R8, RZ, PT ;  /* 0x000000ff0800720b */ /* 0x000fc60003f0d000 */
[----:B------:R0:W-:Y:S04]  /*10a0*/  @!P1 STS [R17], R12 ;  /* 0x0000000c11009388 */ /* 0x0001e80000000800 */
[----:B------:R0:W-:Y:S04]  /*10b0*/  @!P2 STS [R7], R14 ;  /* 0x0000000e0700a388 */ /* 0x0001e80000000800 */
[----:B------:R0:W-:Y:S01]  /*10c0*/  @!P2 STS [R16], R13 ;  /* 0x0000000d1000a388 */ /* 0x0001e20000000800 */
[----:B------:R-:W-:Y:S01]  /*10d0*/  FSETP.EQ.OR P0, PT, R9, RZ, !P0 ;  /* 0x000000ff0900720b */ /* 0x000fe20004702400 */
[----:B------:R-:W-:-:S12]  /*10e0*/  @!P2 VIADD R2, R2, 0x1 ;  /* 0x000000010202a836 */ /* 0x000fd80000000000 */
[----:B0-----:R-:W-:Y:S05]  /*10f0*/  @P0 BRA `(.L_x_8) ;  /* 0x0000000000300947 */ /* 0x001fea0003800000 */
[----:B------:R-:W0:Y:S01]  /*1100*/  S2UR UR6, SR_CgaCtaId ;  /* 0x00000000000679c3 */ /* 0x000e220000008800 */
[----:B------:R-:W1:Y:S01]  /*1110*/  LDCU UR13, c[0x0][0x3a4] ;  /* 0x00007480ff0d77ac */ /* 0x000e620008000800 */
[----:B------:R-:W-:Y:S02]  /*1120*/  UMOV UR5, 0x400 ;  /* 0x0000040000057882 */ /* 0x000fe40000000000 */
[----:B------:R-:W-:Y:S01]  /*1130*/  UIADD3 UR7, UPT, UPT, UR5, 0x5000, URZ ;  /* 0x0000500005077890 */ /* 0x000fe2000fffe0ff */
[----:B-1----:R-:W-:Y:S02]  /*1140*/  IMAD R6, R3, UR13, R2 ;  /* 0x0000000d03067c24 */ /* 0x002fe4000f8e0202 */
[----:B------:R-:W-:Y:S01]  /*1150*/  VIADD R2, R2, 0x1 ;  /* 0x0000000102027836 */ /* 0x000fe20000000000 */
[----:B0-----:R-:W-:Y:S02]  /*1160*/  ULEA UR5, UR6, UR5, 0x18 ;  /* 0x0000000506057291 */ /* 0x001fe4000f8ec0ff */
[----:B------:R-:W-:-:S04]  /*1170*/  ULEA UR7, UR6, UR7, 0x18 ;  /* 0x0000000706077291 */ /* 0x000fc8000f8ec0ff */
[C---:B------:R-:W-:Y:S02]  /*1180*/  LEA R10, R6.reuse, UR5, 0x2 ;  /* 0x00000005060a7c11 */ /* 0x040fe4000f8e10ff */
[----:B------:R-:W-:-:S03]  /*1190*/  LEA R7, R6, UR7, 0x2 ;  /* 0x0000000706077c11 */ /* 0x000fc6000f8e10ff */
[----:B------:R0:W-:Y:S04]  /*11a0*/  STS [R10], R9 ;  /* 0x000000090a007388 */ /* 0x0001e80000000800 */
[----:B------:R0:W-:Y:S02]  /*11b0*/  STS [R7], R8 ;  /* 0x0000000807007388 */ /* 0x0001e40000000800 */
.L_x_8:
[----:B------:R-:W-:Y:S05]  /*11c0*/  BSYNC.RECONVERGENT B0 ;  /* 0x0000000000007941 */ /* 0x000fea0003800200 */
.L_x_7:
[----:B------:R-:W-:-:S07]  /*11d0*/  IADD3 R5, PT, PT, R5, 0x4, RZ ;  /* 0x0000000405057810 */ /* 0x000fce0007ffe0ff */
.L_x_6:
[----:B------:R-:W-:-:S09]  /*11e0*/  UISETP.NE.AND UP1, UPT, UR11, URZ, UPT ;  /* 0x000000ff0b00728c */ /* 0x000fd2000bf25270 */
[----:B------:R-:W-:Y:S05]  /*11f0*/  BRA.U !UP1, `(.L_x_5) ;  /* 0x0000000509307547 */ /* 0x000fea000b800000 */
[----:B------:R-:W-:-:S09]  /*1200*/  UISETP.NE.AND UP1, UPT, UR11, 0x1, UPT ;  /* 0x000000010b00788c */ /* 0x000fd2000bf25270 */
[----:B------:R-:W-:Y:S05]  /*1210*/  BRA.U !UP1, `(.L_x_9) ;  /* 0x0000000109b47547 */ /* 0x000fea000b800000 */
[----:B------:R-:W1:Y:S01]  /*1220*/  LDC R14, c[0x0][0x3a0] ;  /* 0x0000e800ff0e7b82 */ /* 0x000e620000000800 */
[----:B0-----:R-:W-:-:S07]  /*1230*/  IMAD.IADD R13, R4, 0x1, R5 ;  /* 0x00000001040d7824 */ /* 0x001fce00078e0205 */
[----:B------:R-:W0:Y:S08]  /*1240*/  LDC.64 R6, c[0x0][0x388] ;  /* 0x0000e200ff067b82 */ /* 0x000e300000000a00 */
[----:B------:R-:W2:Y:S01]  /*1250*/  LDC.64 R8, c[0x0][0x380] ;  /* 0x0000e000ff087b82 */ /* 0x000ea20000000a00 */
[----:B-1----:R-:W-:-:S04]  /*1260*/  IMAD R15, R5, R14, UR4 ;  /* 0x00000004050f7e24 */ /* 0x002fc8000f8e020e */
[----:B0-----:R-:W-:-:S06]  /*1270*/  IMAD.WIDE.U32 R10, R15, 0x4, R6 ;  /* 0x000000040f0a7825 */ /* 0x001fcc00078e0006 */
[----:B------:R-:W3:Y:S01]  /*1280*/  LDG.E R10, desc[UR8][R10.64] ;  /* 0x000000080a0a7981 */ /* 0x000ee2000c1e1900 */
[----:B--2---:R-:W-:-:S05]  /*1290*/  IMAD.WIDE R8, R13, 0x4, R8 ;  /* 0x000000040d087825 */ /* 0x004fca00078e0208 */
[----:B------:R-:W2:Y:S01]  /*12a0*/  LDG.E R12, desc[UR8][R8.64] ;  /* 0x00000008080c7981 */ /* 0x000ea2000c1e1900 */
[----:B------:R-:W-:-:S04]  /*12b0*/  IMAD.IADD R13, R15, 0x1, R14 ;  /* 0x000000010f0d7824 */ /* 0x000fc800078e020e */
[----:B------:R-:W-:Y:S02]  /*12c0*/  IMAD.WIDE.U32 R6, R13, 0x4, R6 ;  /* 0x000000040d067825 */ /* 0x000fe400078e0006 */
[----:B------:R-:W4:Y:S04]  /*12d0*/  LDG.E R13, desc[UR8][R8.64+0x4] ;  /* 0x00000408080d7981 */ /* 0x000f28000c1e1900 */
[----:B------:R-:W5:Y:S01]  /*12e0*/  LDG.E R6, desc[UR8][R6.64] ;  /* 0x0000000806067981 */ /* 0x000f62000c1e1900 */
[----:B------:R-:W-:Y:S01]  /*12f0*/  BSSY.RECONVERGENT B0, `(.L_x_10) ;  /* 0x000001e000007945 */ /* 0x000fe20003800200 */
[----:B---3--:R-:W-:-:S04]  /*1300*/  FSETP.NEU.AND P0, PT, R10, RZ, PT ;  /* 0x000000ff0a00720b */ /* 0x008fc80003f0d000 */
[----:B--2---:R-:W-:-:S13]  /*1310*/  FSETP.EQ.OR P0, PT, R12, RZ, !P0 ;  /* 0x000000ff0c00720b */ /* 0x004fda0004702400 */
[----:B------:R-:W0:Y:S01]  /*1320*/  @!P0 S2R R16, SR_CgaCtaId ;  /* 0x0000000000108919 */ /* 0x000e220000008800 */
[----:B------:R-:W1:Y:S01]  /*1330*/  @!P0 LDC R14, c[0x0][0x3a4] ;  /* 0x0000e900ff0e8b82 */ /* 0x000e620000000800 */
[----:B------:R-:W-:-:S04]  /*1340*/  @!P0 MOV R15, 0x400 ;  /* 0x00000400000f8802 */ /* 0x000fc80000000f00 */
[----:B------:R-:W-:Y:S02]  /*1350*/  @!P0 IADD3 R11, PT, PT, R15, 0x5000, RZ ;  /* 0x000050000f0b8810 */ /* 0x000fe40007ffe0ff */
[----:B-----5:R-:W-:Y:S01]  /*1360*/  FSETP.NEU.AND P1, PT, R6, RZ, PT ;  /* 0x000000ff0600720b */ /* 0x020fe20003f2d000 */
[----:B-1----:R-:W-:Y:S01]  /*1370*/  @!P0 IMAD R14, R3, R14, R2 ;  /* 0x0000000e030e8224 */ /* 0x002fe200078e0202 */
[C---:B0-----:R-:W-:Y:S02]  /*1380*/  @!P0 LEA R15, R16.reuse, R15, 0x18 ;  /* 0x0000000f100f8211 */ /* 0x041fe400078ec0ff */
[----:B------:R-:W-:-:S03]  /*1390*/  @!P0 LEA R11, R16, R11, 0x18 ;  /* 0x0000000b100b8211 */ /* 0x000fc600078ec0ff */
[C---:B------:R-:W-:Y:S02]  /*13a0*/  @!P0 IMAD R15, R14.reuse, 0x4, R15 ;  /* 0x000000040e0f8824 */ /* 0x040fe400078e020f */
[----:B------:R-:W-:-:S03]  /*13b0*/  @!P0 IMAD R11, R14, 0x4, R11 ;  /* 0x000000040e0b8824 */ /* 0x000fc600078e020b */
[----:B------:R0:W-:Y:S04]  /*13c0*/  @!P0 STS [R15], R12 ;  /* 0x0000000c0f008388 */ /* 0x0001e80000000800 */
[----:B------:R0:W-:Y:S01]  /*13d0*/  @!P0 STS [R11], R10 ;  /* 0x0000000a0b008388 */ /* 0x0001e20000000800 */
[----:B----4-:R-:W-:Y:S02]  /*13e0*/  FSETP.EQ.OR P1, PT, R13, RZ, !P1 ;  /* 0x000000ff0d00720b */ /* 0x010fe40004f22400 */
[----:B------:R-:W-:-:S11]  /*13f0*/  @!P0 IADD3 R2, PT, PT, R2, 0x1, RZ ;  /* 0x0000000102028810 */ /* 0x000fd60007ffe0ff */
        /* <DEDUP_REMOVED lines=13> */
.L_x_11:
[----:B------:R-:W-:Y:S05]  /*14d0*/  BSYNC.RECONVERGENT B0 ;  /* 0x0000000000007941 */ /* 0x000fea0003800200 */
.L_x_10:
[----:B------:R-:W-:-:S07]  /*14e0*/  VIADD R5, R5, 0x2 ;  /* 0x0000000205057836 */ /* 0x000fce0000000000 */
.L_x_9:
[----:B0-----:R-:W0:Y:S02]  /*14f0*/  LDC R10, c[0x0][0x3a0] ;  /* 0x0000e800ff0a7b82 */ /* 0x001e240000000800 */
[----:B0-----:R-:W-:-:S04]  /*1500*/  LOP3.LUT R6, R10, 0x1, RZ, 0xc0, !PT ;  /* 0x000000010a067812 */ /* 0x001fc800078ec0ff */
[----:B------:R-:W-:-:S13]  /*1510*/  ISETP.NE.U32.AND P0, PT, R6, 0x1, PT ;  /* 0x000000010600780c */ /* 0x000fda0003f05070 */
[----:B------:R-:W-:Y:S05]  /*1520*/  @P0 BRA `(.L_x_5) ;  /* 0x0000000000640947 */ /* 0x000fea0003800000 */
[----:B------:R-:W0:Y:S01]  /*1530*/  LDC.64 R6, c[0x0][0x388] ;  /* 0x0000e200ff067b82 */ /* 0x000e220000000a00 */
[----:B------:R-:W-:Y:S01]  /*1540*/  IMAD R11, R5, R10, UR4 ;  /* 0x00000004050b7e24 */ /* 0x000fe2000f8e020a */
[----:B------:R-:W-:-:S06]  /*1550*/  IADD3 R5, PT, PT, R4, R5, RZ ;  /* 0x0000000504057210 */ /* 0x000fcc0007ffe0ff */
[----:B------:R-:W1:Y:S01]  /*1560*/  LDC.64 R8, c[0x0][0x380] ;  /* 0x0000e000ff087b82 */ /* 0x000e620000000a00 */
[----:B0-----:R-:W-:-:S06]  /*1570*/  IMAD.WIDE.U32 R6, R11, 0x4, R6 ;  /* 0x000000040b067825 */ /* 0x001fcc00078e0006 */
[----:B------:R-:W2:Y:S01]  /*1580*/  LDG.E R6, desc[UR8][R6.64] ;  /* 0x0000000806067981 */ /* 0x000ea2000c1e1900 */
[----:B-1----:R-:W-:-:S06]  /*1590*/  IMAD.WIDE R4, R5, 0x4, R8 ;  /* 0x0000000405047825 */ /* 0x002fcc00078e0208 */
[----:B------:R-:W3:Y:S01]  /*15a0*/  LDG.E R4, desc[UR8][R4.64] ;  /* 0x0000000804047981 */ /* 0x000ee2000c1e1900 */
[----:B------:R-:W-:Y:S01]  /*15b0*/  BSSY.RECONVERGENT B0, `(.L_x_5) ;  /* 0x0000010000007945 */ /* 0x000fe20003800200 */
[----:B--2---:R-:W-:-:S04]  /*15c0*/  FSETP.NEU.AND P0, PT, R6, RZ, PT ;  /* 0x000000ff0600720b */ /* 0x004fc80003f0d000 */
[----:B---3--:R-:W-:-:S13]  /*15d0*/  FSETP.EQ.OR P0, PT, R4, RZ, !P0 ;  /* 0x000000ff0400720b */ /* 0x008fda0004702400 */
[----:B------:R-:W-:Y:S05]  /*15e0*/  @P0 BRA `(.L_x_12) ;  /* 0x0000000000300947 */ /* 0x000fea0003800000 */
        /* <DEDUP_REMOVED lines=12> */
.L_x_12:
[----:B------:R-:W-:Y:S05]  /*16b0*/  BSYNC.RECONVERGENT B0 ;  /* 0x0000000000007941 */ /* 0x000fea0003800200 */
.L_x_5:
[----:B------:R-:W1:Y:S01]  /*16c0*/  LDCU UR13, c[0x0][0x3a4] ;  /* 0x00007480ff0d77ac */ /* 0x000e620008000800 */
[----:B------:R-:W-:-:S04]  /*16d0*/  UIADD3 UR4, UPT, UPT, UR4, 0x1, URZ ;  /* 0x0000000104047890 */ /* 0x000fc8000fffe0ff */
[----:B-1----:R-:W-:-:S09]  /*16e0*/  UISETP.NE.AND UP1, UPT, UR4, UR13, UPT ;  /* 0x0000000d0400728c */ /* 0x002fd2000bf25270 */
[----:B------:R-:W-:Y:S05]  /*16f0*/  BRA.U UP1, `(.L_x_13) ;  /* 0xffffffe9018c7547 */ /* 0x000fea000b83ffff */
.L_x_0:
[----:B------:R-:W-:Y:S01]  /*1700*/  ISETP.NE.AND P0, PT, R2, RZ, PT ;  /* 0x000000ff0200720c */ /* 0x000fe20003f05270 */
[----:B------:R-:W3:Y:S01]  /*1710*/  S2UR UR7, SR_CgaCtaId ;  /* 0x00000000000779c3 */ /* 0x000ee20000008800 */
[----:B------:R-:W-:Y:S01]  /*1720*/  UMOV UR6, 0x400 ;  /* 0x0000040000067882 */ /* 0x000fe20000000000 */
[----:B0-----:R-:W-:Y:S01]  /*1730*/  IMAD.MOV.U32 R4, RZ, RZ, -0x40800000 ;  /* 0xbf800000ff047424 */ /* 0x001fe200078e00ff */
[----:B------:R-:W-:-:S09]  /*1740*/  UIADD3 UR5, UPT, UPT, UR6, 0xa000, URZ ;  /* 0x0000a00006057890 */ /* 0x000fd2000fffe0ff */
[----:B------:R-:W0:Y:S01]  /*1750*/  @P0 LDC R3, c[0x0][0x3a0] ;  /* 0x0000e800ff030b82 */ /* 0x000e220000000800 */
[----:B---3--:R-:W-:-:S06]  /*1760*/  ULEA UR5, UR7, UR5, 0x18 ;  /* 0x0000000507057291 */ /* 0x008fcc000f8ec0ff */
[C---:B-1----:R-:W-:Y:S01]  /*1770*/  LEA R5, R0.reuse, UR5, 0x2 ;  /* 0x0000000500057c11 */ /* 0x042fe2000f8e10ff */
[----:B0-----:R-:W-:-:S04]  /*1780*/  @P0 IMAD R3, R0, R3, RZ ;  /* 0x0000000300030224 */ /* 0x001fc800078e02ff */
[----:B------:R-:W-:-:S05]  /*1790*/  @P0 IMAD R2, R3, UR13, R2 ;  /* 0x0000000d03020c24 */ /* 0x000fca000f8e0202 */
[----:B------:R-:W-:-:S04]  /*17a0*/  @P0 IADD3 R2, PT, PT, R2, -0x1, RZ ;  /* 0xffffffff02020810 */ /* 0x000fc80007ffe0ff */
[----:B------:R-:W-:-:S05]  /*17b0*/  @P0 I2FP.F32.U32 R4, R2 ;  /* 0x0000000200040245 */ /* 0x000fca0000201000 */
[----:B------:R-:W-:Y:S01]  /*17c0*/  STS [R5], R4 ;  /* 0x0000000405007388 */ /* 0x000fe20000000800 */
[----:B------:R-:W-:Y:S06]  /*17d0*/  BAR.SYNC.DEFER_BLOCKING 0x0 ;  /* 0x0000000000007b1d */ /* 0x000fec0000010000 */
[----:B------:R-:W0:Y:S02]  /*17e0*/  LDS R6, [R5] ;  /* 0x0000000005067984 */ /* 0x000e240000000800 */
[----:B0-----:R-:W-:-:S13]  /*17f0*/  FSETP.NEU.AND P0, PT, R6, -1, PT ;  /* 0xbf8000000600780b */ /* 0x001fda0003f0d000 */
[----:B------:R-:W2:Y:S08]  /*1800*/  @!P0 LDC R7, c[0x0][0x360] ;  /* 0x0000d800ff078b82 */ /* 0x000eb00000000800 */
[----:B------:R-:W0:Y:S01]  /*1810*/  @!P0 LDC.64 R2, c[0x0][0x390] ;  /* 0x0000e400ff028b82 */ /* 0x000e220000000a00 */
[----:B--2---:R-:W-:-:S04]  /*1820*/  @!P0 IMAD R7, R7, UR18, R0 ;  /* 0x0000001207078c24 */ /* 0x004fc8000f8e0200 */
[----:B0-----:R-:W-:-:S05]  /*1830*/  @!P0 IMAD.WIDE.U32 R2, R7, 0x4, R2 ;  /* 0x0000000407028825 */ /* 0x001fca00078e0002 */
[----:B------:R0:W-:Y:S01]  /*1840*/  @!P0 STG.E desc[UR8][R2.64], RZ ;  /* 0x000000ff02008986 */ /* 0x0001e2000c101908 */
[----:B------:R-:W-:Y:S05]  /*1850*/  @!P0 EXIT ;  /* 0x000000000000894d */ /* 0x000fea0003800000 */
[----:B------:R-:W1:Y:S02]  /*1860*/  LDCU UR4, c[0x0][0x3a0] ;  /* 0x00007400ff0477ac */ /* 0x000e640008000800 */
[----:B-1----:R-:W-:-:S04]  /*1870*/  IMAD R4, R0, UR4, RZ ;  /* 0x0000000400047c24 */ /* 0x002fc8000f8e02ff */
[----:B------:R-:W-:-:S05]  /*1880*/  IMAD R4, R4, UR13, RZ ;  /* 0x0000000d04047c24 */ /* 0x000fca000f8e02ff */
[----:B0-----:R-:W-:-:S04]  /*1890*/  I2FP.F32.S32 R3, R4 ;  /* 0x0000000400037245 */ /* 0x001fc80000201400 */
[----:B------:R-:W-:-:S13]  /*18a0*/  FSETP.GE.AND P0, PT, R6, R3, PT ;  /* 0x000000030600720b */ /* 0x000fda0003f06000 */
[----:B------:R-:W-:Y:S05]  /*18b0*/  @!P0 EXIT ;  /* 0x000000000000894d */ /* 0x000fea0003800000 */
[----:B------:R-:W0:Y:S08]  /*18c0*/  LDC R5, c[0x0][0x360] ;  /* 0x0000d800ff057b82 */ /* 0x000e300000000800 */
[----:B------:R-:W1:Y:S01]  /*18d0*/  LDC.64 R2, c[0x0][0x390] ;  /* 0x0000e400ff027b82 */ /* 0x000e620000000a00 */
[----:B0-----:R-:W-:-:S04]  /*18e0*/  IMAD R5, R5, UR18, R0 ;  /* 0x0000001205057c24 */ /* 0x001fc8000f8e0200 */
[----:B-1----:R-:W-:-:S05]  /*18f0*/  IMAD.WIDE.U32 R2, R5, 0x4, R2 ;  /* 0x0000000405027825 */ /* 0x002fca00078e0002 */
[----:B------:R0:W5:Y:S01]  /*1900*/  LDG.E R5, desc[UR8][R2.64] ;  /* 0x0000000802057981 */ /* 0x000162000c1e1900 */
[----:B------:R-:W-:Y:S01]  /*1910*/  BSSY.RECONVERGENT B0, `(.L_x_14) ;  /* 0x000000d000007945 */ /* 0x000fe20003800200 */
[----:B------:R-:W-:Y:S02]  /*1920*/  UIADD3 UR4, UPT, UPT, UR6, 0x5000, URZ ;  /* 0x0000500006047890 */ /* 0x000fe4000fffe0ff */
[----:B------:R-:W-:Y:S02]  /*1930*/  ULEA UR6, UR7, UR6, 0x18 ;  /* 0x0000000607067291 */ /* 0x000fe4000f8ec0ff */
[----:B------:R-:W-:-:S12]  /*1940*/  ULEA UR4, UR7, UR4, 0x18 ;  /* 0x0000000407047291 */ /* 0x000fd8000f8ec0ff */
.L_x_15:
[C---:B------:R-:W-:Y:S02]  /*1950*/  LEA R0, R4.reuse, UR6, 0x2 ;  /* 0x0000000604007c11 */ /* 0x040fe4000f8e10ff */
[C---:B------:R-:W-:Y:S01]  /*1960*/  LEA R7, R4.reuse, UR4, 0x2 ;  /* 0x0000000404077c11 */ /* 0x040fe2000f8e10ff */
[----:B------:R-:W-:-:S03]  /*1970*/  VIADD R4, R4, 0x1 ;  /* 0x0000000104047836 */ /* 0x000fc60000000000 */
[----:B------:R-:W-:Y:S02]  /*1980*/  LDS R0, [R0] ;  /* 0x0000000000007984 */ /* 0x000fe40000000800 */
[----:B------:R-:W-:Y:S02]  /*1990*/  I2FP.F32.S32 R9, R4 ;  /* 0x0000000400097245 */ /* 0x000fe40000201400 */
[----:B------:R-:W1:Y:S02]  /*19a0*/  LDS R7, [R7] ;  /* 0x0000000007077984 */ /* 0x000e640000000800 */
[----:B------:R-:W-:Y:S01]  /*19b0*/  FSETP.GE.AND P0, PT, R6, R9, PT ;  /* 0x000000090600720b */ /* 0x000fe20003f06000 */
[----:B-1---5:R-:W-:-:S12]  /*19c0*/  FFMA R5, R0, R7, R5 ;  /* 0x0000000700057223 */ /* 0x022fd80000000005 */
[----:B------:R-:W-:Y:S05]  /*19d0*/  @P0 BRA `(.L_x_15) ;  /* 0xfffffffc00dc0947 */ /* 0x000fea000383ffff */
[----:B------:R-:W-:Y:S05]  /*19e0*/  BSYNC.RECONVERGENT B0 ;  /* 0x0000000000007941 */ /* 0x000fea0003800200 */
.L_x_14:
[----:B------:R-:W-:Y:S01]  /*19f0*/  STG.E desc[UR8][R2.64], R5 ;  /* 0x0000000502007986 */ /* 0x000fe2000c101908 */
[----:B------:R-:W-:Y:S05]  /*1a00*/  EXIT ;  /* 0x000000000000794d */ /* 0x000fea0003800000 */
.L_x_16:
[----:B------:R-:W-:-:S00]  /*1a10*/  BRA `(.L_x_16) ;  /* 0xfffffffc00fc7947 */ /* 0x000fc0000383ffff */
[----:B------:R-:W-:-:S00]  /*1a20*/  NOP ;  /* 0x0000000000007918 */ /* 0x000fc00000000000 */
        /* <DEDUP_REMOVED lines=13> */
.L_x_17:


//--------------------- .nv.shared._Z8func_newPfS_S_iiiiiii --------------------------
	.section	.nv.shared._Z8func_newPfS_S_iiiiiii,"aw",@nobits
	.sectionflags	@""
	.align	4
.nv.shared._Z8func_newPfS_S_iiiiiii:
	.zero		43984


//--------------------- .nv.shared.reserved.0     --------------------------
	.section	.nv.shared.reserved.0,"aw",@nobits
	.weak		__nv_reservedSMEM_offset_0_alias
	.size		__nv_reservedSMEM_offset_0_alias, 0, 64
	.other		__nv_reservedSMEM_offset_0_alias,@"STO_CUDA_RESERVED_SHARED STV_DEFAULT"
__nv_reservedSMEM_offset_0_alias:
	.zero		0
	.zero		64


//--------------------- .nv.constant0._Z8func_newPfS_S_iiiiiii --------------------------
	.section	.nv.constant0._Z8func_newPfS_S_iiiiiii,"a",@progbits
	.sectionflags	@""
	.align	4
.nv.constant0._Z8func_newPfS_S_iiiiiii:
	.zero		948


//--------------------- SYMBOLS --------------------------

	.type		.nv.reservedSmem.offset0,@object
	.size		.nv.reservedSmem.offset0,0x4
	.type		.nv.reservedSmem.cap,@object
	.size		.nv.reservedSmem.cap,0x4
